//
// Generated by NVIDIA NVVM Compiler
//
// Compiler Build ID: CL-36424714
// Cuda compilation tools, release 13.0, V13.0.88
// Based on NVVM 20.0.0
//

.version 9.0
.target sm_100
.address_size 64

	// .globl	_Z14EnergyFeature2iPiPf
.func  (.param .b64 func_retval0) __internal_accurate_pow
(
	.param .b64 __internal_accurate_pow_param_0
)
;
// _ZZ14EnergyFeature2iPiPfE10engSubGLCM has been demoted
// _ZZ16ContrastFeature2iPiPfE10conSubGLCM has been demoted
// _ZZ15EntropyFeature2iPiPfE10conSubGLCM has been demoted
// _ZZ19HomogeneityFeature2iPiPfE10homSubGLCM has been demoted
// _ZZ19CorrelationFeature2iPiPfE12meanSubGLCMx has been demoted
// _ZZ19CorrelationFeature2iPiPfE12meanSubGLCMy has been demoted
// _ZZ19CorrelationFeature2iPiPfE12stddSubGLCMx has been demoted
// _ZZ19CorrelationFeature2iPiPfE12stddSubGLCMy has been demoted
// _ZZ19CorrelationFeature2iPiPfE10corSubGLCM has been demoted

.visible .entry _Z14EnergyFeature2iPiPf(
	.param .u32 _Z14EnergyFeature2iPiPf_param_0,
	.param .u64 .ptr .align 1 _Z14EnergyFeature2iPiPf_param_1,
	.param .u64 .ptr .align 1 _Z14EnergyFeature2iPiPf_param_2
)
{
	.reg .pred 	%p<18>;
	.reg .b32 	%r<32>;
	.reg .b32 	%f<25>;
	.reg .b64 	%rd<11>;
	.reg .b64 	%fd<25>;
	// demoted variable
	.shared .align 4 .b8 _ZZ14EnergyFeature2iPiPfE10engSubGLCM[512];
	ld.param.u64 	%rd3, [_Z14EnergyFeature2iPiPf_param_1];
	ld.param.u64 	%rd2, [_Z14EnergyFeature2iPiPf_param_2];
	cvta.to.global.u64 	%rd1, %rd3;
	mov.u32 	%r1, %ctaid.x;
	mov.u32 	%r31, %ntid.x;
	mul.lo.s32 	%r14, %r31, %r1;
	shl.b32 	%r15, %r14, 1;
	mov.u32 	%r3, %tid.x;
	add.s32 	%r4, %r15, %r3;
	mul.wide.u32 	%rd4, %r4, 4;
	add.s64 	%rd5, %rd1, %rd4;
	ld.global.u32 	%r5, [%rd5];
	cvt.rn.f64.s32 	%fd8, %r5;
	{
	.reg .b32 %temp; 
	mov.b64 	{%temp, %r6}, %fd8;
	}
	mov.f64 	%fd9, 0d4000000000000000;
	{
	.reg .b32 %temp; 
	mov.b64 	{%temp, %r16}, %fd9;
	}
	and.b32  	%r8, %r16, 2146435072;
	setp.eq.s32 	%p1, %r8, 1062207488;
	abs.f64 	%fd10, %fd8;
	{ // callseq 0, 0
	.param .b64 param0;
	st.param.f64 	[param0], %fd10;
	.param .b64 retval0;
	call.uni (retval0), 
	__internal_accurate_pow, 
	(
	param0
	);
	ld.param.f64 	%fd11, [retval0];
	} // callseq 0
	setp.lt.s32 	%p2, %r6, 0;
	neg.f64 	%fd13, %fd11;
	selp.f64 	%fd14, %fd13, %fd11, %p1;
	selp.f64 	%fd23, %fd14, %fd11, %p2;
	setp.ne.s32 	%p3, %r5, 0;
	@%p3 bra 	$L__BB0_2;
	setp.eq.s32 	%p4, %r8, 1062207488;
	selp.b32 	%r17, %r6, 0, %p4;
	setp.lt.s32 	%p5, %r16, 0;
	or.b32  	%r18, %r17, 2146435072;
	selp.b32 	%r19, %r18, %r17, %p5;
	mov.b32 	%r20, 0;
	mov.b64 	%fd23, {%r20, %r19};
$L__BB0_2:
	setp.eq.s32 	%p6, %r8, 1062207488;
	setp.eq.s32 	%p7, %r5, 1;
	selp.f64 	%fd4, 0d3FF0000000000000, %fd23, %p7;
	add.s32 	%r22, %r4, %r31;
	mul.wide.u32 	%rd6, %r22, 4;
	add.s64 	%rd7, %rd1, %rd6;
	ld.global.u32 	%r9, [%rd7];
	cvt.rn.f64.s32 	%fd15, %r9;
	{
	.reg .b32 %temp; 
	mov.b64 	{%temp, %r10}, %fd15;
	}
	abs.f64 	%fd16, %fd15;
	{ // callseq 1, 0
	.param .b64 param0;
	st.param.f64 	[param0], %fd16;
	.param .b64 retval0;
	call.uni (retval0), 
	__internal_accurate_pow, 
	(
	param0
	);
	ld.param.f64 	%fd17, [retval0];
	} // callseq 1
	setp.lt.s32 	%p8, %r10, 0;
	neg.f64 	%fd19, %fd17;
	selp.f64 	%fd20, %fd19, %fd17, %p6;
	selp.f64 	%fd24, %fd20, %fd17, %p8;
	setp.ne.s32 	%p9, %r9, 0;
	@%p9 bra 	$L__BB0_4;
	setp.eq.s32 	%p10, %r8, 1062207488;
	selp.b32 	%r23, %r10, 0, %p10;
	setp.lt.s32 	%p11, %r16, 0;
	or.b32  	%r24, %r23, 2146435072;
	selp.b32 	%r25, %r24, %r23, %p11;
	mov.b32 	%r26, 0;
	mov.b64 	%fd24, {%r26, %r25};
$L__BB0_4:
	setp.eq.s32 	%p12, %r9, 1;
	selp.f64 	%fd21, 0d3FF0000000000000, %fd24, %p12;
	add.f64 	%fd22, %fd4, %fd21;
	cvt.rn.f32.f64 	%f1, %fd22;
	shl.b32 	%r27, %r3, 2;
	mov.u32 	%r28, _ZZ14EnergyFeature2iPiPfE10engSubGLCM;
	add.s32 	%r11, %r28, %r27;
	st.shared.f32 	[%r11], %f1;
	bar.sync 	0;
	setp.lt.u32 	%p13, %r31, 66;
	@%p13 bra 	$L__BB0_8;
$L__BB0_5:
	shr.u32 	%r13, %r31, 1;
	setp.ge.u32 	%p14, %r3, %r13;
	@%p14 bra 	$L__BB0_7;
	shl.b32 	%r29, %r13, 2;
	add.s32 	%r30, %r11, %r29;
	ld.shared.f32 	%f2, [%r30];
	ld.shared.f32 	%f3, [%r11];
	add.f32 	%f4, %f2, %f3;
	st.shared.f32 	[%r11], %f4;
$L__BB0_7:
	bar.sync 	0;
	setp.gt.u32 	%p15, %r31, 131;
	mov.u32 	%r31, %r13;
	@%p15 bra 	$L__BB0_5;
$L__BB0_8:
	setp.gt.u32 	%p16, %r3, 31;
	@%p16 bra 	$L__BB0_11;
	ld.volatile.shared.f32 	%f5, [%r11+128];
	ld.volatile.shared.f32 	%f6, [%r11];
	add.f32 	%f7, %f5, %f6;
	st.volatile.shared.f32 	[%r11], %f7;
	ld.volatile.shared.f32 	%f8, [%r11+64];
	ld.volatile.shared.f32 	%f9, [%r11];
	add.f32 	%f10, %f8, %f9;
	st.volatile.shared.f32 	[%r11], %f10;
	ld.volatile.shared.f32 	%f11, [%r11+32];
	ld.volatile.shared.f32 	%f12, [%r11];
	add.f32 	%f13, %f11, %f12;
	st.volatile.shared.f32 	[%r11], %f13;
	ld.volatile.shared.f32 	%f14, [%r11+16];
	ld.volatile.shared.f32 	%f15, [%r11];
	add.f32 	%f16, %f14, %f15;
	st.volatile.shared.f32 	[%r11], %f16;
	ld.volatile.shared.f32 	%f17, [%r11+8];
	ld.volatile.shared.f32 	%f18, [%r11];
	add.f32 	%f19, %f17, %f18;
	st.volatile.shared.f32 	[%r11], %f19;
	ld.volatile.shared.f32 	%f20, [%r11+4];
	ld.volatile.shared.f32 	%f21, [%r11];
	add.f32 	%f22, %f20, %f21;
	st.volatile.shared.f32 	[%r11], %f22;
	setp.ne.s32 	%p17, %r3, 1;
	@%p17 bra 	$L__BB0_11;
	ld.shared.f32 	%f23, [_ZZ14EnergyFeature2iPiPfE10engSubGLCM];
	mul.f32 	%f24, %f23, 0f3E800000;
	cvta.to.global.u64 	%rd8, %rd2;
	mul.wide.u32 	%rd9, %r1, 4;
	add.s64 	%rd10, %rd8, %rd9;
	st.global.f32 	[%rd10], %f24;
$L__BB0_11:
	ret;

}
	// .globl	_Z16ContrastFeature2iPiPf
.visible .entry _Z16ContrastFeature2iPiPf(
	.param .u32 _Z16ContrastFeature2iPiPf_param_0,
	.param .u64 .ptr .align 1 _Z16ContrastFeature2iPiPf_param_1,
	.param .u64 .ptr .align 1 _Z16ContrastFeature2iPiPf_param_2
)
{
	.reg .pred 	%p<32>;
	.reg .b32 	%r<65>;
	.reg .b32 	%f<32>;
	.reg .b64 	%rd<11>;
	.reg .b64 	%fd<36>;
	// demoted variable
	.shared .align 4 .b8 _ZZ16ContrastFeature2iPiPfE10conSubGLCM[512];
	ld.param.u32 	%r15, [_Z16ContrastFeature2iPiPf_param_0];
	ld.param.u64 	%rd3, [_Z16ContrastFeature2iPiPf_param_1];
	ld.param.u64 	%rd2, [_Z16ContrastFeature2iPiPf_param_2];
	cvta.to.global.u64 	%rd1, %rd3;
	mov.u32 	%r1, %ctaid.x;
	mov.u32 	%r64, %ntid.x;
	mul.lo.s32 	%r16, %r64, %r1;
	shl.b32 	%r17, %r16, 1;
	mov.u32 	%r3, %tid.x;
	add.s32 	%r4, %r17, %r3;
	mul.wide.u32 	%rd4, %r4, 4;
	add.s64 	%rd5, %rd1, %rd4;
	ld.global.u32 	%r5, [%rd5];
	div.u32 	%r18, %r3, %r15;
	mul.lo.s32 	%r19, %r18, %r15;
	sub.s32 	%r20, %r3, %r19;
	sub.s32 	%r21, %r20, %r18;
	cvt.rn.f32.s32 	%f4, %r21;
	cvt.rn.f32.s32 	%f1, %r15;
	mul.lo.s32 	%r6, %r15, %r15;
	div.u32 	%r22, %r3, %r6;
	cvt.rn.f32.u32 	%f5, %r22;
	fma.rn.f32 	%f2, %f1, %f5, %f4;
	cvt.f64.f32 	%fd1, %f2;
	{
	.reg .b32 %temp; 
	mov.b64 	{%temp, %r7}, %fd1;
	}
	mov.f64 	%fd16, 0d4000000000000000;
	{
	.reg .b32 %temp; 
	mov.b64 	{%temp, %r23}, %fd16;
	}
	and.b32  	%r9, %r23, 2146435072;
	setp.eq.s32 	%p1, %r9, 1062207488;
	abs.f64 	%fd2, %fd1;
	{ // callseq 2, 0
	.param .b64 param0;
	st.param.f64 	[param0], %fd2;
	.param .b64 retval0;
	call.uni (retval0), 
	__internal_accurate_pow, 
	(
	param0
	);
	ld.param.f64 	%fd17, [retval0];
	} // callseq 2
	setp.lt.s32 	%p2, %r7, 0;
	neg.f64 	%fd19, %fd17;
	selp.f64 	%fd20, %fd19, %fd17, %p1;
	selp.f64 	%fd33, %fd20, %fd17, %p2;
	setp.neu.f32 	%p3, %f2, 0f00000000;
	@%p3 bra 	$L__BB1_2;
	setp.eq.s32 	%p4, %r9, 1062207488;
	selp.b32 	%r24, %r7, 0, %p4;
	setp.lt.s32 	%p5, %r23, 0;
	or.b32  	%r25, %r24, 2146435072;
	selp.b32 	%r26, %r25, %r24, %p5;
	mov.b32 	%r27, 0;
	mov.b64 	%fd33, {%r27, %r26};
$L__BB1_2:
	add.f64 	%fd21, %fd1, 0d4000000000000000;
	{
	.reg .b32 %temp; 
	mov.b64 	{%temp, %r28}, %fd21;
	}
	and.b32  	%r29, %r28, 2146435072;
	setp.ne.s32 	%p6, %r29, 2146435072;
	setp.neu.f64 	%p7, %fd2, 0d7FF0000000000000;
	or.pred  	%p8, %p7, %p6;
	@%p8 bra 	$L__BB1_4;
	setp.lt.s32 	%p9, %r7, 0;
	setp.eq.s32 	%p10, %r9, 1062207488;
	setp.lt.s32 	%p11, %r23, 0;
	selp.b32 	%r31, 0, 2146435072, %p11;
	and.b32  	%r32, %r23, 2147483647;
	setp.ne.s32 	%p12, %r32, 1071644672;
	or.b32  	%r33, %r31, -2147483648;
	selp.b32 	%r34, %r33, %r31, %p12;
	selp.b32 	%r35, %r34, %r31, %p10;
	selp.b32 	%r36, %r35, %r31, %p9;
	mov.b32 	%r37, 0;
	mov.b64 	%fd33, {%r37, %r36};
$L__BB1_4:
	setp.eq.s32 	%p13, %r9, 1062207488;
	setp.eq.f32 	%p14, %f2, 0f3F800000;
	selp.f64 	%fd22, 0d3FF0000000000000, %fd33, %p14;
	cvt.rn.f64.s32 	%fd23, %r5;
	mul.f64 	%fd8, %fd22, %fd23;
	add.s32 	%r39, %r4, %r64;
	mul.wide.u32 	%rd6, %r39, 4;
	add.s64 	%rd7, %rd1, %rd6;
	ld.global.u32 	%r10, [%rd7];
	add.s32 	%r40, %r3, %r64;
	div.u32 	%r41, %r40, %r15;
	mul.lo.s32 	%r42, %r41, %r15;
	sub.s32 	%r43, %r40, %r42;
	sub.s32 	%r44, %r43, %r41;
	cvt.rn.f32.s32 	%f6, %r44;
	div.u32 	%r45, %r40, %r6;
	cvt.rn.f32.u32 	%f7, %r45;
	fma.rn.f32 	%f3, %f1, %f7, %f6;
	cvt.f64.f32 	%fd9, %f3;
	{
	.reg .b32 %temp; 
	mov.b64 	{%temp, %r11}, %fd9;
	}
	abs.f64 	%fd10, %fd9;
	{ // callseq 3, 0
	.param .b64 param0;
	st.param.f64 	[param0], %fd10;
	.param .b64 retval0;
	call.uni (retval0), 
	__internal_accurate_pow, 
	(
	param0
	);
	ld.param.f64 	%fd24, [retval0];
	} // callseq 3
	setp.lt.s32 	%p15, %r11, 0;
	neg.f64 	%fd26, %fd24;
	selp.f64 	%fd27, %fd26, %fd24, %p13;
	selp.f64 	%fd35, %fd27, %fd24, %p15;
	setp.neu.f32 	%p16, %f3, 0f00000000;
	@%p16 bra 	$L__BB1_6;
	setp.eq.s32 	%p17, %r9, 1062207488;
	selp.b32 	%r46, %r11, 0, %p17;
	setp.lt.s32 	%p18, %r23, 0;
	or.b32  	%r47, %r46, 2146435072;
	selp.b32 	%r48, %r47, %r46, %p18;
	mov.b32 	%r49, 0;
	mov.b64 	%fd35, {%r49, %r48};
$L__BB1_6:
	add.f64 	%fd28, %fd9, 0d4000000000000000;
	{
	.reg .b32 %temp; 
	mov.b64 	{%temp, %r50}, %fd28;
	}
	and.b32  	%r51, %r50, 2146435072;
	setp.ne.s32 	%p19, %r51, 2146435072;
	setp.neu.f64 	%p20, %fd10, 0d7FF0000000000000;
	or.pred  	%p21, %p20, %p19;
	@%p21 bra 	$L__BB1_8;
	setp.lt.s32 	%p22, %r11, 0;
	setp.eq.s32 	%p23, %r9, 1062207488;
	setp.lt.s32 	%p24, %r23, 0;
	selp.b32 	%r53, 0, 2146435072, %p24;
	and.b32  	%r54, %r23, 2147483647;
	setp.ne.s32 	%p25, %r54, 1071644672;
	or.b32  	%r55, %r53, -2147483648;
	selp.b32 	%r56, %r55, %r53, %p25;
	selp.b32 	%r57, %r56, %r53, %p23;
	selp.b32 	%r58, %r57, %r53, %p22;
	mov.b32 	%r59, 0;
	mov.b64 	%fd35, {%r59, %r58};
$L__BB1_8:
	setp.eq.f32 	%p26, %f3, 0f3F800000;
	selp.f64 	%fd29, 0d3FF0000000000000, %fd35, %p26;
	cvt.rn.f64.s32 	%fd30, %r10;
	fma.rn.f64 	%fd31, %fd29, %fd30, %fd8;
	cvt.rn.f32.f64 	%f8, %fd31;
	shl.b32 	%r60, %r3, 2;
	mov.u32 	%r61, _ZZ16ContrastFeature2iPiPfE10conSubGLCM;
	add.s32 	%r12, %r61, %r60;
	st.shared.f32 	[%r12], %f8;
	bar.sync 	0;
	setp.lt.u32 	%p27, %r64, 66;
	@%p27 bra 	$L__BB1_12;
$L__BB1_9:
	shr.u32 	%r14, %r64, 1;
	setp.ge.u32 	%p28, %r3, %r14;
	@%p28 bra 	$L__BB1_11;
	shl.b32 	%r62, %r14, 2;
	add.s32 	%r63, %r12, %r62;
	ld.shared.f32 	%f9, [%r63];
	ld.shared.f32 	%f10, [%r12];
	add.f32 	%f11, %f9, %f10;
	st.shared.f32 	[%r12], %f11;
$L__BB1_11:
	bar.sync 	0;
	setp.gt.u32 	%p29, %r64, 131;
	mov.u32 	%r64, %r14;
	@%p29 bra 	$L__BB1_9;
$L__BB1_12:
	setp.gt.u32 	%p30, %r3, 31;
	@%p30 bra 	$L__BB1_15;
	ld.volatile.shared.f32 	%f12, [%r12+128];
	ld.volatile.shared.f32 	%f13, [%r12];
	add.f32 	%f14, %f12, %f13;
	st.volatile.shared.f32 	[%r12], %f14;
	ld.volatile.shared.f32 	%f15, [%r12+64];
	ld.volatile.shared.f32 	%f16, [%r12];
	add.f32 	%f17, %f15, %f16;
	st.volatile.shared.f32 	[%r12], %f17;
	ld.volatile.shared.f32 	%f18, [%r12+32];
	ld.volatile.shared.f32 	%f19, [%r12];
	add.f32 	%f20, %f18, %f19;
	st.volatile.shared.f32 	[%r12], %f20;
	ld.volatile.shared.f32 	%f21, [%r12+16];
	ld.volatile.shared.f32 	%f22, [%r12];
	add.f32 	%f23, %f21, %f22;
	st.volatile.shared.f32 	[%r12], %f23;
	ld.volatile.shared.f32 	%f24, [%r12+8];
	ld.volatile.shared.f32 	%f25, [%r12];
	add.f32 	%f26, %f24, %f25;
	st.volatile.shared.f32 	[%r12], %f26;
	ld.volatile.shared.f32 	%f27, [%r12+4];
	ld.volatile.shared.f32 	%f28, [%r12];
	add.f32 	%f29, %f27, %f28;
	st.volatile.shared.f32 	[%r12], %f29;
	setp.ne.s32 	%p31, %r3, 1;
	@%p31 bra 	$L__BB1_15;
	ld.shared.f32 	%f30, [_ZZ16ContrastFeature2iPiPfE10conSubGLCM];
	mul.f32 	%f31, %f30, 0f3E800000;
	cvta.to.global.u64 	%rd8, %rd2;
	mul.wide.u32 	%rd9, %r1, 4;
	add.s64 	%rd10, %rd8, %rd9;
	st.global.f32 	[%rd10], %f31;
$L__BB1_15:
	ret;

}
	// .globl	_Z15EntropyFeature2iPiPf
.visible .entry _Z15EntropyFeature2iPiPf(
	.param .u32 _Z15EntropyFeature2iPiPf_param_0,
	.param .u64 .ptr .align 1 _Z15EntropyFeature2iPiPf_param_1,
	.param .u64 .ptr .align 1 _Z15EntropyFeature2iPiPf_param_2
)
{
	.reg .pred 	%p<12>;
	.reg .b32 	%r<28>;
	.reg .b32 	%f<72>;
	.reg .b64 	%rd<11>;
	// demoted variable
	.shared .align 4 .b8 _ZZ15EntropyFeature2iPiPfE10conSubGLCM[512];
	ld.param.u64 	%rd2, [_Z15EntropyFeature2iPiPf_param_1];
	ld.param.u64 	%rd1, [_Z15EntropyFeature2iPiPf_param_2];
	cvta.to.global.u64 	%rd3, %rd2;
	mov.u32 	%r1, %ctaid.x;
	mov.u32 	%r27, %ntid.x;
	mul.lo.s32 	%r7, %r27, %r1;
	shl.b32 	%r8, %r7, 1;
	mov.u32 	%r3, %tid.x;
	add.s32 	%r9, %r8, %r3;
	mul.wide.u32 	%rd4, %r9, 4;
	add.s64 	%rd5, %rd3, %rd4;
	ld.global.u32 	%r10, [%rd5];
	cvt.rn.f32.s32 	%f1, %r10;
	add.s32 	%r11, %r10, 1;
	cvt.rn.f32.s32 	%f2, %r11;
	setp.lt.s32 	%p1, %r10, 0;
	mul.f32 	%f3, %f2, 0f4B000000;
	selp.f32 	%f4, %f3, %f2, %p1;
	selp.f32 	%f5, 0fC1B80000, 0f00000000, %p1;
	mov.b32 	%r12, %f4;
	add.s32 	%r13, %r12, -1059760811;
	and.b32  	%r14, %r13, -8388608;
	sub.s32 	%r15, %r12, %r14;
	mov.b32 	%f6, %r15;
	cvt.rn.f32.s32 	%f7, %r14;
	fma.rn.f32 	%f8, %f7, 0f34000000, %f5;
	add.f32 	%f9, %f6, 0fBF800000;
	fma.rn.f32 	%f10, %f9, 0fBE055027, 0f3E1039F6;
	fma.rn.f32 	%f11, %f10, %f9, 0fBDF8CDCC;
	fma.rn.f32 	%f12, %f11, %f9, 0f3E0F2955;
	fma.rn.f32 	%f13, %f12, %f9, 0fBE2AD8B9;
	fma.rn.f32 	%f14, %f13, %f9, 0f3E4CED0B;
	fma.rn.f32 	%f15, %f14, %f9, 0fBE7FFF22;
	fma.rn.f32 	%f16, %f15, %f9, 0f3EAAAA78;
	fma.rn.f32 	%f17, %f16, %f9, 0fBF000000;
	mul.f32 	%f18, %f9, %f17;
	fma.rn.f32 	%f19, %f18, %f9, %f9;
	fma.rn.f32 	%f20, %f8, 0f3F317218, %f19;
	setp.gt.u32 	%p2, %r12, 2139095039;
	fma.rn.f32 	%f21, %f4, 0f7F800000, 0f7F800000;
	selp.f32 	%f22, %f21, %f20, %p2;
	setp.eq.f32 	%p3, %f4, 0f00000000;
	selp.f32 	%f23, 0fFF800000, %f22, %p3;
	add.s32 	%r16, %r9, %r27;
	mul.wide.u32 	%rd6, %r16, 4;
	add.s64 	%rd7, %rd3, %rd6;
	ld.global.u32 	%r17, [%rd7];
	cvt.rn.f32.s32 	%f24, %r17;
	add.s32 	%r18, %r17, 1;
	cvt.rn.f32.s32 	%f25, %r18;
	setp.lt.s32 	%p4, %r17, 0;
	mul.f32 	%f26, %f25, 0f4B000000;
	selp.f32 	%f27, %f26, %f25, %p4;
	selp.f32 	%f28, 0fC1B80000, 0f00000000, %p4;
	mov.b32 	%r19, %f27;
	add.s32 	%r20, %r19, -1059760811;
	and.b32  	%r21, %r20, -8388608;
	sub.s32 	%r22, %r19, %r21;
	mov.b32 	%f29, %r22;
	cvt.rn.f32.s32 	%f30, %r21;
	fma.rn.f32 	%f31, %f30, 0f34000000, %f28;
	add.f32 	%f32, %f29, 0fBF800000;
	fma.rn.f32 	%f33, %f32, 0fBE055027, 0f3E1039F6;
	fma.rn.f32 	%f34, %f33, %f32, 0fBDF8CDCC;
	fma.rn.f32 	%f35, %f34, %f32, 0f3E0F2955;
	fma.rn.f32 	%f36, %f35, %f32, 0fBE2AD8B9;
	fma.rn.f32 	%f37, %f36, %f32, 0f3E4CED0B;
	fma.rn.f32 	%f38, %f37, %f32, 0fBE7FFF22;
	fma.rn.f32 	%f39, %f38, %f32, 0f3EAAAA78;
	fma.rn.f32 	%f40, %f39, %f32, 0fBF000000;
	mul.f32 	%f41, %f32, %f40;
	fma.rn.f32 	%f42, %f41, %f32, %f32;
	fma.rn.f32 	%f43, %f31, 0f3F317218, %f42;
	setp.gt.u32 	%p5, %r19, 2139095039;
	fma.rn.f32 	%f44, %f27, 0f7F800000, 0f7F800000;
	selp.f32 	%f45, %f44, %f43, %p5;
	setp.eq.f32 	%p6, %f27, 0f00000000;
	selp.f32 	%f46, 0fFF800000, %f45, %p6;
	mul.f32 	%f47, %f46, %f24;
	fma.rn.f32 	%f48, %f23, %f1, %f47;
	shl.b32 	%r23, %r3, 2;
	mov.u32 	%r24, _ZZ15EntropyFeature2iPiPfE10conSubGLCM;
	add.s32 	%r4, %r24, %r23;
	st.shared.f32 	[%r4], %f48;
	bar.sync 	0;
	setp.lt.u32 	%p7, %r27, 66;
	@%p7 bra 	$L__BB2_4;
$L__BB2_1:
	shr.u32 	%r6, %r27, 1;
	setp.ge.u32 	%p8, %r3, %r6;
	@%p8 bra 	$L__BB2_3;
	shl.b32 	%r25, %r6, 2;
	add.s32 	%r26, %r4, %r25;
	ld.shared.f32 	%f49, [%r26];
	ld.shared.f32 	%f50, [%r4];
	add.f32 	%f51, %f49, %f50;
	st.shared.f32 	[%r4], %f51;
$L__BB2_3:
	bar.sync 	0;
	setp.gt.u32 	%p9, %r27, 131;
	mov.u32 	%r27, %r6;
	@%p9 bra 	$L__BB2_1;
$L__BB2_4:
	setp.gt.u32 	%p10, %r3, 31;
	@%p10 bra 	$L__BB2_7;
	ld.volatile.shared.f32 	%f52, [%r4+128];
	ld.volatile.shared.f32 	%f53, [%r4];
	add.f32 	%f54, %f52, %f53;
	st.volatile.shared.f32 	[%r4], %f54;
	ld.volatile.shared.f32 	%f55, [%r4+64];
	ld.volatile.shared.f32 	%f56, [%r4];
	add.f32 	%f57, %f55, %f56;
	st.volatile.shared.f32 	[%r4], %f57;
	ld.volatile.shared.f32 	%f58, [%r4+32];
	ld.volatile.shared.f32 	%f59, [%r4];
	add.f32 	%f60, %f58, %f59;
	st.volatile.shared.f32 	[%r4], %f60;
	ld.volatile.shared.f32 	%f61, [%r4+16];
	ld.volatile.shared.f32 	%f62, [%r4];
	add.f32 	%f63, %f61, %f62;
	st.volatile.shared.f32 	[%r4], %f63;
	ld.volatile.shared.f32 	%f64, [%r4+8];
	ld.volatile.shared.f32 	%f65, [%r4];
	add.f32 	%f66, %f64, %f65;
	st.volatile.shared.f32 	[%r4], %f66;
	ld.volatile.shared.f32 	%f67, [%r4+4];
	ld.volatile.shared.f32 	%f68, [%r4];
	add.f32 	%f69, %f67, %f68;
	st.volatile.shared.f32 	[%r4], %f69;
	setp.ne.s32 	%p11, %r3, 1;
	@%p11 bra 	$L__BB2_7;
	ld.shared.f32 	%f70, [_ZZ15EntropyFeature2iPiPfE10conSubGLCM];
	mul.f32 	%f71, %f70, 0f3E800000;
	cvta.to.global.u64 	%rd8, %rd1;
	mul.wide.u32 	%rd9, %r1, 4;
	add.s64 	%rd10, %rd8, %rd9;
	st.global.f32 	[%rd10], %f71;
$L__BB2_7:
	ret;

}
	// .globl	_Z19HomogeneityFeature2iPiPf
.visible .entry _Z19HomogeneityFeature2iPiPf(
	.param .u32 _Z19HomogeneityFeature2iPiPf_param_0,
	.param .u64 .ptr .align 1 _Z19HomogeneityFeature2iPiPf_param_1,
	.param .u64 .ptr .align 1 _Z19HomogeneityFeature2iPiPf_param_2
)
{
	.reg .pred 	%p<32>;
	.reg .b32 	%r<66>;
	.reg .b32 	%f<32>;
	.reg .b64 	%rd<11>;
	.reg .b64 	%fd<39>;
	// demoted variable
	.shared .align 4 .b8 _ZZ19HomogeneityFeature2iPiPfE10homSubGLCM[512];
	ld.param.u32 	%r15, [_Z19HomogeneityFeature2iPiPf_param_0];
	ld.param.u64 	%rd3, [_Z19HomogeneityFeature2iPiPf_param_1];
	ld.param.u64 	%rd2, [_Z19HomogeneityFeature2iPiPf_param_2];
	cvta.to.global.u64 	%rd1, %rd3;
	mov.u32 	%r1, %ctaid.x;
	mov.u32 	%r65, %ntid.x;
	mul.lo.s32 	%r16, %r65, %r1;
	shl.b32 	%r17, %r16, 1;
	mov.u32 	%r3, %tid.x;
	add.s32 	%r4, %r17, %r3;
	mul.wide.u32 	%rd4, %r4, 4;
	add.s64 	%rd5, %rd1, %rd4;
	ld.global.u32 	%r5, [%rd5];
	div.u32 	%r18, %r3, %r15;
	mul.lo.s32 	%r19, %r18, %r15;
	sub.s32 	%r20, %r3, %r19;
	sub.s32 	%r21, %r20, %r18;
	cvt.rn.f32.s32 	%f4, %r21;
	cvt.rn.f32.s32 	%f1, %r15;
	mul.lo.s32 	%r6, %r15, %r15;
	div.u32 	%r22, %r3, %r6;
	cvt.rn.f32.u32 	%f5, %r22;
	fma.rn.f32 	%f2, %f1, %f5, %f4;
	cvt.f64.f32 	%fd1, %f2;
	{
	.reg .b32 %temp; 
	mov.b64 	{%temp, %r7}, %fd1;
	}
	mov.f64 	%fd16, 0d4000000000000000;
	{
	.reg .b32 %temp; 
	mov.b64 	{%temp, %r23}, %fd16;
	}
	and.b32  	%r9, %r23, 2146435072;
	setp.eq.s32 	%p1, %r9, 1062207488;
	abs.f64 	%fd2, %fd1;
	{ // callseq 4, 0
	.param .b64 param0;
	st.param.f64 	[param0], %fd2;
	.param .b64 retval0;
	call.uni (retval0), 
	__internal_accurate_pow, 
	(
	param0
	);
	ld.param.f64 	%fd17, [retval0];
	} // callseq 4
	setp.lt.s32 	%p2, %r7, 0;
	neg.f64 	%fd19, %fd17;
	selp.f64 	%fd20, %fd19, %fd17, %p1;
	selp.f64 	%fd36, %fd20, %fd17, %p2;
	setp.neu.f32 	%p3, %f2, 0f00000000;
	@%p3 bra 	$L__BB3_2;
	setp.eq.s32 	%p4, %r9, 1062207488;
	selp.b32 	%r24, %r7, 0, %p4;
	setp.lt.s32 	%p5, %r23, 0;
	or.b32  	%r25, %r24, 2146435072;
	selp.b32 	%r26, %r25, %r24, %p5;
	mov.b32 	%r27, 0;
	mov.b64 	%fd36, {%r27, %r26};
$L__BB3_2:
	add.f64 	%fd21, %fd1, 0d4000000000000000;
	{
	.reg .b32 %temp; 
	mov.b64 	{%temp, %r28}, %fd21;
	}
	and.b32  	%r29, %r28, 2146435072;
	setp.ne.s32 	%p6, %r29, 2146435072;
	setp.neu.f64 	%p7, %fd2, 0d7FF0000000000000;
	or.pred  	%p8, %p7, %p6;
	@%p8 bra 	$L__BB3_4;
	setp.lt.s32 	%p9, %r7, 0;
	setp.eq.s32 	%p10, %r9, 1062207488;
	setp.lt.s32 	%p11, %r23, 0;
	selp.b32 	%r31, 0, 2146435072, %p11;
	and.b32  	%r32, %r23, 2147483647;
	setp.ne.s32 	%p12, %r32, 1071644672;
	or.b32  	%r33, %r31, -2147483648;
	selp.b32 	%r34, %r33, %r31, %p12;
	selp.b32 	%r35, %r34, %r31, %p10;
	selp.b32 	%r36, %r35, %r31, %p9;
	mov.b32 	%r37, 0;
	mov.b64 	%fd36, {%r37, %r36};
$L__BB3_4:
	setp.eq.s32 	%p13, %r9, 1062207488;
	setp.eq.f32 	%p14, %f2, 0f3F800000;
	add.f64 	%fd22, %fd36, 0d3FF0000000000000;
	selp.f64 	%fd23, 0d4000000000000000, %fd22, %p14;
	cvt.rn.f64.s32 	%fd24, %r5;
	div.rn.f64 	%fd8, %fd24, %fd23;
	add.s32 	%r39, %r4, %r65;
	mul.wide.u32 	%rd6, %r39, 4;
	add.s64 	%rd7, %rd1, %rd6;
	ld.global.u32 	%r10, [%rd7];
	add.s32 	%r40, %r3, %r65;
	rem.u32 	%r41, %r40, %r15;
	div.u32 	%r42, %r65, %r15;
	add.s32 	%r43, %r3, %r42;
	sub.s32 	%r44, %r41, %r43;
	cvt.rn.f32.s32 	%f6, %r44;
	div.u32 	%r45, %r65, %r6;
	add.s32 	%r46, %r45, %r3;
	cvt.rn.f32.u32 	%f7, %r46;
	fma.rn.f32 	%f3, %f1, %f7, %f6;
	cvt.f64.f32 	%fd9, %f3;
	{
	.reg .b32 %temp; 
	mov.b64 	{%temp, %r11}, %fd9;
	}
	abs.f64 	%fd10, %fd9;
	{ // callseq 5, 0
	.param .b64 param0;
	st.param.f64 	[param0], %fd10;
	.param .b64 retval0;
	call.uni (retval0), 
	__internal_accurate_pow, 
	(
	param0
	);
	ld.param.f64 	%fd25, [retval0];
	} // callseq 5
	setp.lt.s32 	%p15, %r11, 0;
	neg.f64 	%fd27, %fd25;
	selp.f64 	%fd28, %fd27, %fd25, %p13;
	selp.f64 	%fd38, %fd28, %fd25, %p15;
	setp.neu.f32 	%p16, %f3, 0f00000000;
	@%p16 bra 	$L__BB3_6;
	setp.eq.s32 	%p17, %r9, 1062207488;
	selp.b32 	%r47, %r11, 0, %p17;
	setp.lt.s32 	%p18, %r23, 0;
	or.b32  	%r48, %r47, 2146435072;
	selp.b32 	%r49, %r48, %r47, %p18;
	mov.b32 	%r50, 0;
	mov.b64 	%fd38, {%r50, %r49};
$L__BB3_6:
	add.f64 	%fd29, %fd9, 0d4000000000000000;
	{
	.reg .b32 %temp; 
	mov.b64 	{%temp, %r51}, %fd29;
	}
	and.b32  	%r52, %r51, 2146435072;
	setp.ne.s32 	%p19, %r52, 2146435072;
	setp.neu.f64 	%p20, %fd10, 0d7FF0000000000000;
	or.pred  	%p21, %p20, %p19;
	@%p21 bra 	$L__BB3_8;
	setp.lt.s32 	%p22, %r11, 0;
	setp.eq.s32 	%p23, %r9, 1062207488;
	setp.lt.s32 	%p24, %r23, 0;
	selp.b32 	%r54, 0, 2146435072, %p24;
	and.b32  	%r55, %r23, 2147483647;
	setp.ne.s32 	%p25, %r55, 1071644672;
	or.b32  	%r56, %r54, -2147483648;
	selp.b32 	%r57, %r56, %r54, %p25;
	selp.b32 	%r58, %r57, %r54, %p23;
	selp.b32 	%r59, %r58, %r54, %p22;
	mov.b32 	%r60, 0;
	mov.b64 	%fd38, {%r60, %r59};
$L__BB3_8:
	setp.eq.f32 	%p26, %f3, 0f3F800000;
	add.f64 	%fd30, %fd38, 0d3FF0000000000000;
	selp.f64 	%fd31, 0d4000000000000000, %fd30, %p26;
	cvt.rn.f64.s32 	%fd32, %r10;
	div.rn.f64 	%fd33, %fd32, %fd31;
	add.f64 	%fd34, %fd8, %fd33;
	cvt.rn.f32.f64 	%f8, %fd34;
	shl.b32 	%r61, %r3, 2;
	mov.u32 	%r62, _ZZ19HomogeneityFeature2iPiPfE10homSubGLCM;
	add.s32 	%r12, %r62, %r61;
	st.shared.f32 	[%r12], %f8;
	bar.sync 	0;
	setp.lt.u32 	%p27, %r65, 66;
	@%p27 bra 	$L__BB3_12;
$L__BB3_9:
	shr.u32 	%r14, %r65, 1;
	setp.ge.u32 	%p28, %r3, %r14;
	@%p28 bra 	$L__BB3_11;
	shl.b32 	%r63, %r14, 2;
	add.s32 	%r64, %r12, %r63;
	ld.shared.f32 	%f9, [%r64];
	ld.shared.f32 	%f10, [%r12];
	add.f32 	%f11, %f9, %f10;
	st.shared.f32 	[%r12], %f11;
$L__BB3_11:
	bar.sync 	0;
	setp.gt.u32 	%p29, %r65, 131;
	mov.u32 	%r65, %r14;
	@%p29 bra 	$L__BB3_9;
$L__BB3_12:
	setp.gt.u32 	%p30, %r3, 31;
	@%p30 bra 	$L__BB3_15;
	ld.volatile.shared.f32 	%f12, [%r12+128];
	ld.volatile.shared.f32 	%f13, [%r12];
	add.f32 	%f14, %f12, %f13;
	st.volatile.shared.f32 	[%r12], %f14;
	ld.volatile.shared.f32 	%f15, [%r12+64];
	ld.volatile.shared.f32 	%f16, [%r12];
	add.f32 	%f17, %f15, %f16;
	st.volatile.shared.f32 	[%r12], %f17;
	ld.volatile.shared.f32 	%f18, [%r12+32];
	ld.volatile.shared.f32 	%f19, [%r12];
	add.f32 	%f20, %f18, %f19;
	st.volatile.shared.f32 	[%r12], %f20;
	ld.volatile.shared.f32 	%f21, [%r12+16];
	ld.volatile.shared.f32 	%f22, [%r12];
	add.f32 	%f23, %f21, %f22;
	st.volatile.shared.f32 	[%r12], %f23;
	ld.volatile.shared.f32 	%f24, [%r12+8];
	ld.volatile.shared.f32 	%f25, [%r12];
	add.f32 	%f26, %f24, %f25;
	st.volatile.shared.f32 	[%r12], %f26;
	ld.volatile.shared.f32 	%f27, [%r12+4];
	ld.volatile.shared.f32 	%f28, [%r12];
	add.f32 	%f29, %f27, %f28;
	st.volatile.shared.f32 	[%r12], %f29;
	setp.ne.s32 	%p31, %r3, 1;
	@%p31 bra 	$L__BB3_15;
	ld.shared.f32 	%f30, [_ZZ19HomogeneityFeature2iPiPfE10homSubGLCM];
	mul.f32 	%f31, %f30, 0f3E800000;
	cvta.to.global.u64 	%rd8, %rd2;
	mul.wide.u32 	%rd9, %r1, 4;
	add.s64 	%rd10, %rd8, %rd9;
	st.global.f32 	[%rd10], %f31;
$L__BB3_15:
	ret;

}
	// .globl	_Z19CorrelationFeature2iPiPf
.visible .entry _Z19CorrelationFeature2iPiPf(
	.param .u32 _Z19CorrelationFeature2iPiPf_param_0,
	.param .u64 .ptr .align 1 _Z19CorrelationFeature2iPiPf_param_1,
	.param .u64 .ptr .align 1 _Z19CorrelationFeature2iPiPf_param_2
)
{
	.reg .pred 	%p<66>;
	.reg .b32 	%r<122>;
	.reg .b32 	%f<150>;
	.reg .b64 	%rd<12>;
	.reg .b64 	%fd<83>;
	// demoted variable
	.shared .align 4 .b8 _ZZ19CorrelationFeature2iPiPfE12meanSubGLCMx[512];
	// demoted variable
	.shared .align 4 .b8 _ZZ19CorrelationFeature2iPiPfE12meanSubGLCMy[512];
	// demoted variable
	.shared .align 4 .b8 _ZZ19CorrelationFeature2iPiPfE12stddSubGLCMx[512];
	// demoted variable
	.shared .align 4 .b8 _ZZ19CorrelationFeature2iPiPfE12stddSubGLCMy[512];
	// demoted variable
	.shared .align 4 .b8 _ZZ19CorrelationFeature2iPiPfE10corSubGLCM[512];
	ld.param.u32 	%r23, [_Z19CorrelationFeature2iPiPf_param_0];
	ld.param.u64 	%rd4, [_Z19CorrelationFeature2iPiPf_param_1];
	cvta.to.global.u64 	%rd5, %rd4;
	mov.u32 	%r1, %ctaid.x;
	mov.u32 	%r121, %ntid.x;
	mul.lo.s32 	%r24, %r121, %r1;
	shl.b32 	%r25, %r24, 1;
	mov.u32 	%r3, %tid.x;
	add.s32 	%r26, %r25, %r3;
	mul.wide.u32 	%rd6, %r26, 4;
	add.s64 	%rd1, %rd5, %rd6;
	ld.global.u32 	%r27, [%rd1];
	cvt.rn.f32.s32 	%f11, %r27;
	div.u32 	%r28, %r3, %r23;
	cvt.rn.f32.u32 	%f12, %r28;
	cvt.rn.f32.s32 	%f13, %r23;
	mul.lo.s32 	%r29, %r28, %r23;
	sub.s32 	%r4, %r3, %r29;
	cvt.rn.f32.u32 	%f14, %r29;
	mul.f32 	%f15, %f13, %f14;
	sub.f32 	%f16, %f12, %f15;
	add.f32 	%f1, %f16, 0f3F800000;
	add.s32 	%r30, %r26, %r121;
	mul.wide.u32 	%rd7, %r30, 4;
	add.s64 	%rd2, %rd5, %rd7;
	ld.global.u32 	%r31, [%rd2];
	cvt.rn.f32.s32 	%f17, %r31;
	add.s32 	%r32, %r3, %r121;
	div.u32 	%r33, %r32, %r23;
	cvt.rn.f32.u32 	%f18, %r33;
	mul.lo.s32 	%r34, %r33, %r23;
	sub.s32 	%r5, %r32, %r34;
	cvt.rn.f32.u32 	%f19, %r34;
	mul.f32 	%f20, %f13, %f19;
	sub.f32 	%f21, %f18, %f20;
	add.f32 	%f2, %f21, 0f3F800000;
	mul.f32 	%f22, %f2, %f17;
	fma.rn.f32 	%f23, %f1, %f11, %f22;
	shl.b32 	%r35, %r3, 2;
	mov.u32 	%r36, _ZZ19CorrelationFeature2iPiPfE12meanSubGLCMx;
	add.s32 	%r6, %r36, %r35;
	st.shared.f32 	[%r6], %f23;
	mad.lo.s32 	%r37, %r27, %r4, %r27;
	mad.lo.s32 	%r38, %r31, %r5, %r31;
	add.s32 	%r39, %r38, %r37;
	cvt.rn.f32.u32 	%f24, %r39;
	mov.u32 	%r40, _ZZ19CorrelationFeature2iPiPfE12meanSubGLCMy;
	add.s32 	%r7, %r40, %r35;
	st.shared.f32 	[%r7], %f24;
	bar.sync 	0;
	setp.lt.u32 	%p1, %r121, 66;
	@%p1 bra 	$L__BB4_5;
	mov.u32 	%r119, %r121;
$L__BB4_2:
	shr.u32 	%r9, %r119, 1;
	setp.ge.u32 	%p2, %r3, %r9;
	@%p2 bra 	$L__BB4_4;
	shl.b32 	%r41, %r9, 2;
	add.s32 	%r42, %r6, %r41;
	ld.shared.f32 	%f25, [%r42];
	ld.shared.f32 	%f26, [%r6];
	add.f32 	%f27, %f25, %f26;
	st.shared.f32 	[%r6], %f27;
	add.s32 	%r43, %r7, %r41;
	ld.shared.f32 	%f28, [%r43];
	ld.shared.f32 	%f29, [%r7];
	add.f32 	%f30, %f28, %f29;
	st.shared.f32 	[%r7], %f30;
$L__BB4_4:
	bar.sync 	0;
	setp.gt.u32 	%p3, %r119, 131;
	mov.u32 	%r119, %r9;
	@%p3 bra 	$L__BB4_2;
$L__BB4_5:
	setp.gt.u32 	%p4, %r3, 31;
	@%p4 bra 	$L__BB4_7;
	ld.volatile.shared.f32 	%f31, [%r6+128];
	ld.volatile.shared.f32 	%f32, [%r6];
	add.f32 	%f33, %f31, %f32;
	st.volatile.shared.f32 	[%r6], %f33;
	ld.volatile.shared.f32 	%f34, [%r6+64];
	ld.volatile.shared.f32 	%f35, [%r6];
	add.f32 	%f36, %f34, %f35;
	st.volatile.shared.f32 	[%r6], %f36;
	ld.volatile.shared.f32 	%f37, [%r6+32];
	ld.volatile.shared.f32 	%f38, [%r6];
	add.f32 	%f39, %f37, %f38;
	st.volatile.shared.f32 	[%r6], %f39;
	ld.volatile.shared.f32 	%f40, [%r6+16];
	ld.volatile.shared.f32 	%f41, [%r6];
	add.f32 	%f42, %f40, %f41;
	st.volatile.shared.f32 	[%r6], %f42;
	ld.volatile.shared.f32 	%f43, [%r6+8];
	ld.volatile.shared.f32 	%f44, [%r6];
	add.f32 	%f45, %f43, %f44;
	st.volatile.shared.f32 	[%r6], %f45;
	ld.volatile.shared.f32 	%f46, [%r6+4];
	ld.volatile.shared.f32 	%f47, [%r6];
	add.f32 	%f48, %f46, %f47;
	st.volatile.shared.f32 	[%r6], %f48;
	ld.volatile.shared.f32 	%f49, [%r7+128];
	ld.volatile.shared.f32 	%f50, [%r7];
	add.f32 	%f51, %f49, %f50;
	st.volatile.shared.f32 	[%r7], %f51;
	ld.volatile.shared.f32 	%f52, [%r7+64];
	ld.volatile.shared.f32 	%f53, [%r7];
	add.f32 	%f54, %f52, %f53;
	st.volatile.shared.f32 	[%r7], %f54;
	ld.volatile.shared.f32 	%f55, [%r7+32];
	ld.volatile.shared.f32 	%f56, [%r7];
	add.f32 	%f57, %f55, %f56;
	st.volatile.shared.f32 	[%r7], %f57;
	ld.volatile.shared.f32 	%f58, [%r7+16];
	ld.volatile.shared.f32 	%f59, [%r7];
	add.f32 	%f60, %f58, %f59;
	st.volatile.shared.f32 	[%r7], %f60;
	ld.volatile.shared.f32 	%f61, [%r7+8];
	ld.volatile.shared.f32 	%f62, [%r7];
	add.f32 	%f63, %f61, %f62;
	st.volatile.shared.f32 	[%r7], %f63;
	ld.volatile.shared.f32 	%f64, [%r7+4];
	ld.volatile.shared.f32 	%f65, [%r7];
	add.f32 	%f66, %f64, %f65;
	st.volatile.shared.f32 	[%r7], %f66;
$L__BB4_7:
	ld.global.u32 	%r44, [%rd1];
	cvt.rn.f64.s32 	%fd1, %r44;
	ld.shared.f32 	%f3, [_ZZ19CorrelationFeature2iPiPfE12meanSubGLCMx];
	sub.f32 	%f4, %f1, %f3;
	cvt.f64.f32 	%fd2, %f4;
	{
	.reg .b32 %temp; 
	mov.b64 	{%temp, %r10}, %fd2;
	}
	mov.f64 	%fd37, 0d4000000000000000;
	{
	.reg .b32 %temp; 
	mov.b64 	{%temp, %r45}, %fd37;
	}
	and.b32  	%r12, %r45, 2146435072;
	setp.eq.s32 	%p5, %r12, 1062207488;
	abs.f64 	%fd3, %fd2;
	{ // callseq 6, 0
	.param .b64 param0;
	st.param.f64 	[param0], %fd3;
	.param .b64 retval0;
	call.uni (retval0), 
	__internal_accurate_pow, 
	(
	param0
	);
	ld.param.f64 	%fd38, [retval0];
	} // callseq 6
	setp.lt.s32 	%p6, %r10, 0;
	neg.f64 	%fd40, %fd38;
	selp.f64 	%fd41, %fd40, %fd38, %p5;
	selp.f64 	%fd76, %fd41, %fd38, %p6;
	setp.neu.f32 	%p7, %f4, 0f00000000;
	@%p7 bra 	$L__BB4_9;
	selp.b32 	%r46, %r10, 0, %p5;
	setp.lt.s32 	%p9, %r45, 0;
	or.b32  	%r47, %r46, 2146435072;
	selp.b32 	%r48, %r47, %r46, %p9;
	mov.b32 	%r49, 0;
	mov.b64 	%fd76, {%r49, %r48};
$L__BB4_9:
	add.f64 	%fd42, %fd2, 0d4000000000000000;
	{
	.reg .b32 %temp; 
	mov.b64 	{%temp, %r50}, %fd42;
	}
	and.b32  	%r51, %r50, 2146435072;
	setp.ne.s32 	%p10, %r51, 2146435072;
	@%p10 bra 	$L__BB4_14;
	setp.num.f32 	%p11, %f4, %f4;
	@%p11 bra 	$L__BB4_12;
	mov.f64 	%fd43, 0d4000000000000000;
	add.rn.f64 	%fd76, %fd2, %fd43;
	bra.uni 	$L__BB4_14;
$L__BB4_12:
	setp.neu.f64 	%p12, %fd3, 0d7FF0000000000000;
	@%p12 bra 	$L__BB4_14;
	setp.lt.s32 	%p13, %r10, 0;
	setp.eq.s32 	%p14, %r12, 1062207488;
	setp.lt.s32 	%p15, %r45, 0;
	selp.b32 	%r53, 0, 2146435072, %p15;
	and.b32  	%r54, %r45, 2147483647;
	setp.ne.s32 	%p16, %r54, 1071644672;
	or.b32  	%r55, %r53, -2147483648;
	selp.b32 	%r56, %r55, %r53, %p16;
	selp.b32 	%r57, %r56, %r53, %p14;
	selp.b32 	%r58, %r57, %r53, %p13;
	mov.b32 	%r59, 0;
	mov.b64 	%fd76, {%r59, %r58};
$L__BB4_14:
	setp.eq.s32 	%p17, %r12, 1062207488;
	setp.eq.f32 	%p18, %f4, 0f3F800000;
	selp.f64 	%fd10, 0d3FF0000000000000, %fd76, %p18;
	ld.global.u32 	%r61, [%rd2];
	cvt.rn.f64.s32 	%fd11, %r61;
	sub.f32 	%f5, %f2, %f3;
	cvt.f64.f32 	%fd12, %f5;
	{
	.reg .b32 %temp; 
	mov.b64 	{%temp, %r13}, %fd12;
	}
	abs.f64 	%fd13, %fd12;
	{ // callseq 7, 0
	.param .b64 param0;
	st.param.f64 	[param0], %fd13;
	.param .b64 retval0;
	call.uni (retval0), 
	__internal_accurate_pow, 
	(
	param0
	);
	ld.param.f64 	%fd44, [retval0];
	} // callseq 7
	setp.lt.s32 	%p19, %r13, 0;
	neg.f64 	%fd46, %fd44;
	selp.f64 	%fd47, %fd46, %fd44, %p17;
	selp.f64 	%fd78, %fd47, %fd44, %p19;
	setp.neu.f32 	%p20, %f5, 0f00000000;
	@%p20 bra 	$L__BB4_16;
	selp.b32 	%r62, %r13, 0, %p17;
	setp.lt.s32 	%p22, %r45, 0;
	or.b32  	%r63, %r62, 2146435072;
	selp.b32 	%r64, %r63, %r62, %p22;
	mov.b32 	%r65, 0;
	mov.b64 	%fd78, {%r65, %r64};
$L__BB4_16:
	add.f64 	%fd48, %fd12, 0d4000000000000000;
	{
	.reg .b32 %temp; 
	mov.b64 	{%temp, %r66}, %fd48;
	}
	and.b32  	%r67, %r66, 2146435072;
	setp.ne.s32 	%p23, %r67, 2146435072;
	@%p23 bra 	$L__BB4_21;
	setp.num.f32 	%p24, %f5, %f5;
	@%p24 bra 	$L__BB4_19;
	mov.f64 	%fd49, 0d4000000000000000;
	add.rn.f64 	%fd78, %fd12, %fd49;
	bra.uni 	$L__BB4_21;
$L__BB4_19:
	setp.neu.f64 	%p25, %fd13, 0d7FF0000000000000;
	@%p25 bra 	$L__BB4_21;
	setp.lt.s32 	%p26, %r13, 0;
	setp.eq.s32 	%p27, %r12, 1062207488;
	setp.lt.s32 	%p28, %r45, 0;
	selp.b32 	%r69, 0, 2146435072, %p28;
	and.b32  	%r70, %r45, 2147483647;
	setp.ne.s32 	%p29, %r70, 1071644672;
	or.b32  	%r71, %r69, -2147483648;
	selp.b32 	%r72, %r71, %r69, %p29;
	selp.b32 	%r73, %r72, %r69, %p27;
	selp.b32 	%r74, %r73, %r69, %p26;
	mov.b32 	%r75, 0;
	mov.b64 	%fd78, {%r75, %r74};
$L__BB4_21:
	setp.eq.s32 	%p30, %r12, 1062207488;
	setp.eq.f32 	%p31, %f5, 0f3F800000;
	selp.f64 	%fd50, 0d3FF0000000000000, %fd78, %p31;
	mul.f64 	%fd51, %fd50, %fd11;
	fma.rn.f64 	%fd52, %fd10, %fd1, %fd51;
	cvt.rn.f32.f64 	%f67, %fd52;
	mov.u32 	%r78, _ZZ19CorrelationFeature2iPiPfE12stddSubGLCMx;
	add.s32 	%r14, %r78, %r35;
	st.shared.f32 	[%r14], %f67;
	cvt.rn.f32.u32 	%f6, %r4;
	ld.shared.f32 	%f7, [_ZZ19CorrelationFeature2iPiPfE12meanSubGLCMy];
	sub.f32 	%f8, %f6, %f7;
	cvt.f64.f32 	%fd20, %f8;
	{
	.reg .b32 %temp; 
	mov.b64 	{%temp, %r15}, %fd20;
	}
	abs.f64 	%fd21, %fd20;
	{ // callseq 8, 0
	.param .b64 param0;
	st.param.f64 	[param0], %fd21;
	.param .b64 retval0;
	call.uni (retval0), 
	__internal_accurate_pow, 
	(
	param0
	);
	ld.param.f64 	%fd53, [retval0];
	} // callseq 8
	setp.lt.s32 	%p32, %r15, 0;
	neg.f64 	%fd55, %fd53;
	selp.f64 	%fd56, %fd55, %fd53, %p30;
	selp.f64 	%fd80, %fd56, %fd53, %p32;
	setp.neu.f32 	%p33, %f8, 0f00000000;
	@%p33 bra 	$L__BB4_23;
	selp.b32 	%r79, %r15, 0, %p30;
	setp.lt.s32 	%p35, %r45, 0;
	or.b32  	%r80, %r79, 2146435072;
	selp.b32 	%r81, %r80, %r79, %p35;
	mov.b32 	%r82, 0;
	mov.b64 	%fd80, {%r82, %r81};
$L__BB4_23:
	add.f64 	%fd57, %fd20, 0d4000000000000000;
	{
	.reg .b32 %temp; 
	mov.b64 	{%temp, %r83}, %fd57;
	}
	and.b32  	%r84, %r83, 2146435072;
	setp.ne.s32 	%p36, %r84, 2146435072;
	@%p36 bra 	$L__BB4_28;
	setp.num.f32 	%p37, %f8, %f8;
	@%p37 bra 	$L__BB4_26;
	mov.f64 	%fd58, 0d4000000000000000;
	add.rn.f64 	%fd80, %fd20, %fd58;
	bra.uni 	$L__BB4_28;
$L__BB4_26:
	setp.neu.f64 	%p38, %fd21, 0d7FF0000000000000;
	@%p38 bra 	$L__BB4_28;
	setp.lt.s32 	%p39, %r15, 0;
	setp.eq.s32 	%p40, %r12, 1062207488;
	setp.lt.s32 	%p41, %r45, 0;
	selp.b32 	%r86, 0, 2146435072, %p41;
	and.b32  	%r87, %r45, 2147483647;
	setp.ne.s32 	%p42, %r87, 1071644672;
	or.b32  	%r88, %r86, -2147483648;
	selp.b32 	%r89, %r88, %r86, %p42;
	selp.b32 	%r90, %r89, %r86, %p40;
	selp.b32 	%r91, %r90, %r86, %p39;
	mov.b32 	%r92, 0;
	mov.b64 	%fd80, {%r92, %r91};
$L__BB4_28:
	setp.eq.s32 	%p43, %r12, 1062207488;
	setp.eq.f32 	%p44, %f8, 0f3F800000;
	selp.f64 	%fd59, 0d3FF0000000000000, %fd80, %p44;
	mul.f64 	%fd28, %fd59, %fd1;
	cvt.rn.f32.u32 	%f9, %r5;
	sub.f32 	%f10, %f9, %f7;
	cvt.f64.f32 	%fd29, %f10;
	{
	.reg .b32 %temp; 
	mov.b64 	{%temp, %r16}, %fd29;
	}
	abs.f64 	%fd30, %fd29;
	{ // callseq 9, 0
	.param .b64 param0;
	st.param.f64 	[param0], %fd30;
	.param .b64 retval0;
	call.uni (retval0), 
	__internal_accurate_pow, 
	(
	param0
	);
	ld.param.f64 	%fd60, [retval0];
	} // callseq 9
	setp.lt.s32 	%p45, %r16, 0;
	neg.f64 	%fd62, %fd60;
	selp.f64 	%fd63, %fd62, %fd60, %p43;
	selp.f64 	%fd82, %fd63, %fd60, %p45;
	setp.neu.f32 	%p46, %f10, 0f00000000;
	@%p46 bra 	$L__BB4_30;
	selp.b32 	%r94, %r16, 0, %p43;
	setp.lt.s32 	%p48, %r45, 0;
	or.b32  	%r95, %r94, 2146435072;
	selp.b32 	%r96, %r95, %r94, %p48;
	mov.b32 	%r97, 0;
	mov.b64 	%fd82, {%r97, %r96};
$L__BB4_30:
	add.f64 	%fd64, %fd29, 0d4000000000000000;
	{
	.reg .b32 %temp; 
	mov.b64 	{%temp, %r98}, %fd64;
	}
	and.b32  	%r99, %r98, 2146435072;
	setp.ne.s32 	%p49, %r99, 2146435072;
	@%p49 bra 	$L__BB4_35;
	setp.num.f32 	%p50, %f10, %f10;
	@%p50 bra 	$L__BB4_33;
	mov.f64 	%fd65, 0d4000000000000000;
	add.rn.f64 	%fd82, %fd29, %fd65;
	bra.uni 	$L__BB4_35;
$L__BB4_33:
	setp.neu.f64 	%p51, %fd30, 0d7FF0000000000000;
	@%p51 bra 	$L__BB4_35;
	setp.lt.s32 	%p52, %r16, 0;
	setp.eq.s32 	%p53, %r12, 1062207488;
	setp.lt.s32 	%p54, %r45, 0;
	selp.b32 	%r101, 0, 2146435072, %p54;
	and.b32  	%r102, %r45, 2147483647;
	setp.ne.s32 	%p55, %r102, 1071644672;
	or.b32  	%r103, %r101, -2147483648;
	selp.b32 	%r104, %r103, %r101, %p55;
	selp.b32 	%r105, %r104, %r101, %p53;
	selp.b32 	%r106, %r105, %r101, %p52;
	mov.b32 	%r107, 0;
	mov.b64 	%fd82, {%r107, %r106};
$L__BB4_35:
	setp.lt.u32 	%p56, %r121, 66;
	setp.eq.f32 	%p57, %f10, 0f3F800000;
	selp.f64 	%fd66, 0d3FF0000000000000, %fd82, %p57;
	fma.rn.f64 	%fd67, %fd66, %fd11, %fd28;
	cvt.rn.f32.f64 	%f68, %fd67;
	mov.u32 	%r109, _ZZ19CorrelationFeature2iPiPfE12stddSubGLCMy;
	add.s32 	%r17, %r109, %r35;
	st.shared.f32 	[%r17], %f68;
	@%p56 bra 	$L__BB4_40;
	mov.u32 	%r120, %r121;
$L__BB4_37:
	shr.u32 	%r19, %r120, 1;
	setp.ge.u32 	%p58, %r3, %r19;
	@%p58 bra 	$L__BB4_39;
	shl.b32 	%r110, %r19, 2;
	add.s32 	%r111, %r14, %r110;
	ld.shared.f32 	%f69, [%r111];
	ld.shared.f32 	%f70, [%r14];
	add.f32 	%f71, %f69, %f70;
	st.shared.f32 	[%r14], %f71;
	add.s32 	%r112, %r17, %r110;
	ld.shared.f32 	%f72, [%r112];
	ld.shared.f32 	%f73, [%r17];
	add.f32 	%f74, %f72, %f73;
	st.shared.f32 	[%r17], %f74;
$L__BB4_39:
	bar.sync 	0;
	setp.gt.u32 	%p59, %r120, 131;
	mov.u32 	%r120, %r19;
	@%p59 bra 	$L__BB4_37;
$L__BB4_40:
	setp.gt.u32 	%p60, %r3, 31;
	@%p60 bra 	$L__BB4_42;
	ld.volatile.shared.f32 	%f75, [%r14+128];
	ld.volatile.shared.f32 	%f76, [%r14];
	add.f32 	%f77, %f75, %f76;
	st.volatile.shared.f32 	[%r14], %f77;
	ld.volatile.shared.f32 	%f78, [%r14+64];
	ld.volatile.shared.f32 	%f79, [%r14];
	add.f32 	%f80, %f78, %f79;
	st.volatile.shared.f32 	[%r14], %f80;
	ld.volatile.shared.f32 	%f81, [%r14+32];
	ld.volatile.shared.f32 	%f82, [%r14];
	add.f32 	%f83, %f81, %f82;
	st.volatile.shared.f32 	[%r14], %f83;
	ld.volatile.shared.f32 	%f84, [%r14+16];
	ld.volatile.shared.f32 	%f85, [%r14];
	add.f32 	%f86, %f84, %f85;
	st.volatile.shared.f32 	[%r14], %f86;
	ld.volatile.shared.f32 	%f87, [%r14+8];
	ld.volatile.shared.f32 	%f88, [%r14];
	add.f32 	%f89, %f87, %f88;
	st.volatile.shared.f32 	[%r14], %f89;
	ld.volatile.shared.f32 	%f90, [%r14+4];
	ld.volatile.shared.f32 	%f91, [%r14];
	add.f32 	%f92, %f90, %f91;
	st.volatile.shared.f32 	[%r14], %f92;
	ld.volatile.shared.f32 	%f93, [%r17+128];
	ld.volatile.shared.f32 	%f94, [%r17];
	add.f32 	%f95, %f93, %f94;
	st.volatile.shared.f32 	[%r17], %f95;
	ld.volatile.shared.f32 	%f96, [%r17+64];
	ld.volatile.shared.f32 	%f97, [%r17];
	add.f32 	%f98, %f96, %f97;
	st.volatile.shared.f32 	[%r17], %f98;
	ld.volatile.shared.f32 	%f99, [%r17+32];
	ld.volatile.shared.f32 	%f100, [%r17];
	add.f32 	%f101, %f99, %f100;
	st.volatile.shared.f32 	[%r17], %f101;
	ld.volatile.shared.f32 	%f102, [%r17+16];
	ld.volatile.shared.f32 	%f103, [%r17];
	add.f32 	%f104, %f102, %f103;
	st.volatile.shared.f32 	[%r17], %f104;
	ld.volatile.shared.f32 	%f105, [%r17+8];
	ld.volatile.shared.f32 	%f106, [%r17];
	add.f32 	%f107, %f105, %f106;
	st.volatile.shared.f32 	[%r17], %f107;
	ld.volatile.shared.f32 	%f108, [%r17+4];
	ld.volatile.shared.f32 	%f109, [%r17];
	add.f32 	%f110, %f108, %f109;
	st.volatile.shared.f32 	[%r17], %f110;
$L__BB4_42:
	setp.lt.u32 	%p61, %r121, 66;
	ld.global.u32 	%r113, [%rd1];
	cvt.rn.f32.s32 	%f111, %r113;
	ld.shared.f32 	%f112, [_ZZ19CorrelationFeature2iPiPfE12meanSubGLCMx];
	sub.f32 	%f113, %f1, %f112;
	mul.f32 	%f114, %f113, %f111;
	ld.shared.f32 	%f115, [_ZZ19CorrelationFeature2iPiPfE12meanSubGLCMy];
	sub.f32 	%f116, %f6, %f115;
	mul.f32 	%f117, %f114, %f116;
	cvt.f64.f32 	%fd68, %f117;
	ld.shared.f32 	%f118, [_ZZ19CorrelationFeature2iPiPfE12stddSubGLCMx];
	ld.shared.f32 	%f119, [_ZZ19CorrelationFeature2iPiPfE12stddSubGLCMy];
	mul.f32 	%f120, %f118, %f119;
	cvt.f64.f32 	%fd69, %f120;
	add.f64 	%fd70, %fd69, 0d3DDB7CDFD9D7BDBB;
	div.rn.f64 	%fd71, %fd68, %fd70;
	ld.global.u32 	%r114, [%rd2];
	cvt.rn.f32.s32 	%f121, %r114;
	sub.f32 	%f122, %f2, %f112;
	mul.f32 	%f123, %f122, %f121;
	sub.f32 	%f124, %f9, %f115;
	mul.f32 	%f125, %f123, %f124;
	cvt.f64.f32 	%fd72, %f125;
	div.rn.f64 	%fd73, %fd72, %fd70;
	add.f64 	%fd74, %fd71, %fd73;
	cvt.rn.f32.f64 	%f126, %fd74;
	mov.u32 	%r116, _ZZ19CorrelationFeature2iPiPfE10corSubGLCM;
	add.s32 	%r20, %r116, %r35;
	st.shared.f32 	[%r20], %f126;
	@%p61 bra 	$L__BB4_46;
$L__BB4_43:
	shr.u32 	%r22, %r121, 1;
	setp.ge.u32 	%p62, %r3, %r22;
	@%p62 bra 	$L__BB4_45;
	shl.b32 	%r117, %r22, 2;
	add.s32 	%r118, %r20, %r117;
	ld.shared.f32 	%f127, [%r118];
	ld.shared.f32 	%f128, [%r20];
	add.f32 	%f129, %f127, %f128;
	st.shared.f32 	[%r20], %f129;
$L__BB4_45:
	bar.sync 	0;
	setp.gt.u32 	%p63, %r121, 131;
	mov.u32 	%r121, %r22;
	@%p63 bra 	$L__BB4_43;
$L__BB4_46:
	setp.gt.u32 	%p64, %r3, 31;
	@%p64 bra 	$L__BB4_49;
	ld.volatile.shared.f32 	%f130, [%r20+128];
	ld.volatile.shared.f32 	%f131, [%r20];
	add.f32 	%f132, %f130, %f131;
	st.volatile.shared.f32 	[%r20], %f132;
	ld.volatile.shared.f32 	%f133, [%r20+64];
	ld.volatile.shared.f32 	%f134, [%r20];
	add.f32 	%f135, %f133, %f134;
	st.volatile.shared.f32 	[%r20], %f135;
	ld.volatile.shared.f32 	%f136, [%r20+32];
	ld.volatile.shared.f32 	%f137, [%r20];
	add.f32 	%f138, %f136, %f137;
	st.volatile.shared.f32 	[%r20], %f138;
	ld.volatile.shared.f32 	%f139, [%r20+16];
	ld.volatile.shared.f32 	%f140, [%r20];
	add.f32 	%f141, %f139, %f140;
	st.volatile.shared.f32 	[%r20], %f141;
	ld.volatile.shared.f32 	%f142, [%r20+8];
	ld.volatile.shared.f32 	%f143, [%r20];
	add.f32 	%f144, %f142, %f143;
	st.volatile.shared.f32 	[%r20], %f144;
	ld.volatile.shared.f32 	%f145, [%r20+4];
	ld.volatile.shared.f32 	%f146, [%r20];
	add.f32 	%f147, %f145, %f146;
	st.volatile.shared.f32 	[%r20], %f147;
	setp.ne.s32 	%p65, %r3, 1;
	@%p65 bra 	$L__BB4_49;
	ld.param.u64 	%rd11, [_Z19CorrelationFeature2iPiPf_param_2];
	ld.shared.f32 	%f148, [_ZZ19CorrelationFeature2iPiPfE10corSubGLCM];
	mul.f32 	%f149, %f148, 0f3E800000;
	cvta.to.global.u64 	%rd8, %rd11;
	mul.wide.u32 	%rd9, %r1, 4;
	add.s64 	%rd10, %rd8, %rd9;
	st.global.f32 	[%rd10], %f149;
$L__BB4_49:
	ret;

}
.func  (.param .b64 func_retval0) __internal_accurate_pow(
	.param .b64 __internal_accurate_pow_param_0
)
{
	.reg .pred 	%p<8>;
	.reg .b32 	%r<49>;
	.reg .b32 	%f<3>;
	.reg .b64 	%fd<109>;

	ld.param.f64 	%fd10, [__internal_accurate_pow_param_0];
	{
	.reg .b32 %temp; 
	mov.b64 	{%temp, %r46}, %fd10;
	}
	{
	.reg .b32 %temp; 
	mov.b64 	{%r45, %temp}, %fd10;
	}
	shr.u32 	%r47, %r46, 20;
	setp.gt.u32 	%p1, %r46, 1048575;
	@%p1 bra 	$L__BB5_2;
	mul.f64 	%fd11, %fd10, 0d4350000000000000;
	{
	.reg .b32 %temp; 
	mov.b64 	{%temp, %r46}, %fd11;
	}
	{
	.reg .b32 %temp; 
	mov.b64 	{%r45, %temp}, %fd11;
	}
	shr.u32 	%r16, %r46, 20;
	add.s32 	%r47, %r16, -54;
$L__BB5_2:
	add.s32 	%r48, %r47, -1023;
	and.b32  	%r17, %r46, -2146435073;
	or.b32  	%r18, %r17, 1072693248;
	mov.b64 	%fd107, {%r45, %r18};
	setp.lt.u32 	%p2, %r18, 1073127583;
	@%p2 bra 	$L__BB5_4;
	{
	.reg .b32 %temp; 
	mov.b64 	{%r19, %temp}, %fd107;
	}
	{
	.reg .b32 %temp; 
	mov.b64 	{%temp, %r20}, %fd107;
	}
	add.s32 	%r21, %r20, -1048576;
	mov.b64 	%fd107, {%r19, %r21};
	add.s32 	%r48, %r47, -1022;
$L__BB5_4:
	add.f64 	%fd12, %fd107, 0dBFF0000000000000;
	add.f64 	%fd13, %fd107, 0d3FF0000000000000;
	rcp.approx.ftz.f64 	%fd14, %fd13;
	neg.f64 	%fd15, %fd13;
	fma.rn.f64 	%fd16, %fd15, %fd14, 0d3FF0000000000000;
	fma.rn.f64 	%fd17, %fd16, %fd16, %fd16;
	fma.rn.f64 	%fd18, %fd17, %fd14, %fd14;
	mul.f64 	%fd19, %fd12, %fd18;
	fma.rn.f64 	%fd20, %fd12, %fd18, %fd19;
	mul.f64 	%fd21, %fd20, %fd20;
	fma.rn.f64 	%fd22, %fd21, 0d3EB0F5FF7D2CAFE2, 0d3ED0F5D241AD3B5A;
	fma.rn.f64 	%fd23, %fd22, %fd21, 0d3EF3B20A75488A3F;
	fma.rn.f64 	%fd24, %fd23, %fd21, 0d3F1745CDE4FAECD5;
	fma.rn.f64 	%fd25, %fd24, %fd21, 0d3F3C71C7258A578B;
	fma.rn.f64 	%fd26, %fd25, %fd21, 0d3F6249249242B910;
	fma.rn.f64 	%fd27, %fd26, %fd21, 0d3F89999999999DFB;
	sub.f64 	%fd28, %fd12, %fd20;
	add.f64 	%fd29, %fd28, %fd28;
	neg.f64 	%fd30, %fd20;
	fma.rn.f64 	%fd31, %fd30, %fd12, %fd29;
	mul.f64 	%fd32, %fd18, %fd31;
	fma.rn.f64 	%fd33, %fd21, %fd27, 0d3FB5555555555555;
	mov.f64 	%fd34, 0d3FB5555555555555;
	sub.f64 	%fd35, %fd34, %fd33;
	fma.rn.f64 	%fd36, %fd21, %fd27, %fd35;
	add.f64 	%fd37, %fd36, 0dBC46A4CB00B9E7B0;
	add.f64 	%fd38, %fd33, %fd37;
	sub.f64 	%fd39, %fd33, %fd38;
	add.f64 	%fd40, %fd37, %fd39;
	mul.rn.f64 	%fd41, %fd20, %fd20;
	neg.f64 	%fd42, %fd41;
	fma.rn.f64 	%fd43, %fd20, %fd20, %fd42;
	{
	.reg .b32 %temp; 
	mov.b64 	{%r22, %temp}, %fd32;
	}
	{
	.reg .b32 %temp; 
	mov.b64 	{%temp, %r23}, %fd32;
	}
	add.s32 	%r24, %r23, 1048576;
	mov.b64 	%fd44, {%r22, %r24};
	fma.rn.f64 	%fd45, %fd20, %fd44, %fd43;
	mul.rn.f64 	%fd46, %fd41, %fd20;
	neg.f64 	%fd47, %fd46;
	fma.rn.f64 	%fd48, %fd41, %fd20, %fd47;
	fma.rn.f64 	%fd49, %fd41, %fd32, %fd48;
	fma.rn.f64 	%fd50, %fd45, %fd20, %fd49;
	mul.rn.f64 	%fd51, %fd38, %fd46;
	neg.f64 	%fd52, %fd51;
	fma.rn.f64 	%fd53, %fd38, %fd46, %fd52;
	fma.rn.f64 	%fd54, %fd38, %fd50, %fd53;
	fma.rn.f64 	%fd55, %fd40, %fd46, %fd54;
	add.f64 	%fd56, %fd51, %fd55;
	sub.f64 	%fd57, %fd51, %fd56;
	add.f64 	%fd58, %fd55, %fd57;
	add.f64 	%fd59, %fd20, %fd56;
	sub.f64 	%fd60, %fd20, %fd59;
	add.f64 	%fd61, %fd56, %fd60;
	add.f64 	%fd62, %fd58, %fd61;
	add.f64 	%fd63, %fd32, %fd62;
	add.f64 	%fd64, %fd59, %fd63;
	sub.f64 	%fd65, %fd59, %fd64;
	add.f64 	%fd66, %fd63, %fd65;
	xor.b32  	%r25, %r48, -2147483648;
	mov.b32 	%r26, 1127219200;
	mov.b64 	%fd67, {%r25, %r26};
	mov.b32 	%r27, -2147483648;
	mov.b64 	%fd68, {%r27, %r26};
	sub.f64 	%fd69, %fd67, %fd68;
	fma.rn.f64 	%fd70, %fd69, 0d3FE62E42FEFA39EF, %fd64;
	fma.rn.f64 	%fd71, %fd69, 0dBFE62E42FEFA39EF, %fd70;
	sub.f64 	%fd72, %fd71, %fd64;
	sub.f64 	%fd73, %fd66, %fd72;
	fma.rn.f64 	%fd74, %fd69, 0d3C7ABC9E3B39803F, %fd73;
	add.f64 	%fd75, %fd70, %fd74;
	sub.f64 	%fd76, %fd70, %fd75;
	add.f64 	%fd77, %fd74, %fd76;
	mov.f64 	%fd78, 0d4000000000000000;
	{
	.reg .b32 %temp; 
	mov.b64 	{%temp, %r28}, %fd78;
	}
	{
	.reg .b32 %temp; 
	mov.b64 	{%r29, %temp}, %fd78;
	}
	shl.b32 	%r30, %r28, 1;
	setp.gt.u32 	%p3, %r30, -33554433;
	and.b32  	%r31, %r28, -15728641;
	selp.b32 	%r32, %r31, %r28, %p3;
	mov.b64 	%fd79, {%r29, %r32};
	mul.rn.f64 	%fd80, %fd75, %fd79;
	neg.f64 	%fd81, %fd80;
	fma.rn.f64 	%fd82, %fd75, %fd79, %fd81;
	fma.rn.f64 	%fd83, %fd77, %fd79, %fd82;
	add.f64 	%fd4, %fd80, %fd83;
	sub.f64 	%fd84, %fd80, %fd4;
	add.f64 	%fd5, %fd83, %fd84;
	fma.rn.f64 	%fd85, %fd4, 0d3FF71547652B82FE, 0d4338000000000000;
	{
	.reg .b32 %temp; 
	mov.b64 	{%r13, %temp}, %fd85;
	}
	mov.f64 	%fd86, 0dC338000000000000;
	add.rn.f64 	%fd87, %fd85, %fd86;
	fma.rn.f64 	%fd88, %fd87, 0dBFE62E42FEFA39EF, %fd4;
	fma.rn.f64 	%fd89, %fd87, 0dBC7ABC9E3B39803F, %fd88;
	fma.rn.f64 	%fd90, %fd89, 0d3E5ADE1569CE2BDF, 0d3E928AF3FCA213EA;
	fma.rn.f64 	%fd91, %fd90, %fd89, 0d3EC71DEE62401315;
	fma.rn.f64 	%fd92, %fd91, %fd89, 0d3EFA01997C89EB71;
	fma.rn.f64 	%fd93, %fd92, %fd89, 0d3F2A01A014761F65;
	fma.rn.f64 	%fd94, %fd93, %fd89, 0d3F56C16C1852B7AF;
	fma.rn.f64 	%fd95, %fd94, %fd89, 0d3F81111111122322;
	fma.rn.f64 	%fd96, %fd95, %fd89, 0d3FA55555555502A1;
	fma.rn.f64 	%fd97, %fd96, %fd89, 0d3FC5555555555511;
	fma.rn.f64 	%fd98, %fd97, %fd89, 0d3FE000000000000B;
	fma.rn.f64 	%fd99, %fd98, %fd89, 0d3FF0000000000000;
	fma.rn.f64 	%fd100, %fd99, %fd89, 0d3FF0000000000000;
	{
	.reg .b32 %temp; 
	mov.b64 	{%r14, %temp}, %fd100;
	}
	{
	.reg .b32 %temp; 
	mov.b64 	{%temp, %r15}, %fd100;
	}
	shl.b32 	%r33, %r13, 20;
	add.s32 	%r34, %r33, %r15;
	mov.b64 	%fd108, {%r14, %r34};
	{
	.reg .b32 %temp; 
	mov.b64 	{%temp, %r35}, %fd4;
	}
	mov.b32 	%f2, %r35;
	abs.f32 	%f1, %f2;
	setp.lt.f32 	%p4, %f1, 0f4086232B;
	@%p4 bra 	$L__BB5_7;
	setp.lt.f64 	%p5, %fd4, 0d0000000000000000;
	add.f64 	%fd101, %fd4, 0d7FF0000000000000;
	selp.f64 	%fd108, 0d0000000000000000, %fd101, %p5;
	setp.geu.f32 	%p6, %f1, 0f40874800;
	@%p6 bra 	$L__BB5_7;
	shr.u32 	%r36, %r13, 31;
	add.s32 	%r37, %r13, %r36;
	shr.s32 	%r38, %r37, 1;
	shl.b32 	%r39, %r38, 20;
	add.s32 	%r40, %r15, %r39;
	mov.b64 	%fd102, {%r14, %r40};
	sub.s32 	%r41, %r13, %r38;
	shl.b32 	%r42, %r41, 20;
	add.s32 	%r43, %r42, 1072693248;
	mov.b32 	%r44, 0;
	mov.b64 	%fd103, {%r44, %r43};
	mul.f64 	%fd108, %fd103, %fd102;
$L__BB5_7:
	abs.f64 	%fd104, %fd108;
	setp.eq.f64 	%p7, %fd104, 0d7FF0000000000000;
	fma.rn.f64 	%fd105, %fd108, %fd5, %fd108;
	selp.f64 	%fd106, %fd108, %fd105, %p7;
	st.param.f64 	[func_retval0], %fd106;
	ret;

}


// ===== COMPILED SASS (sm_100) =====

	.target	sm_100

	.elftype	@"ET_EXEC"


//--------------------- .note.nv.tkinfo           --------------------------
	.section	.note.nv.tkinfo,"",@"SHT_NOTE"
	.sectionflags	@"SHF_NOTE_NV_TKINFO"
	.tkinfo
        /*0018*/ 	.word	0x00000002
        /*0030*/ 	.string	""
        /*0030*/ 	.string	"ptxas"
        /*0030*/ 	.string	"Cuda compilation tools, release 13.0, V13.0.88"
        /*0030*/ 	.string	"Build cuda_13.0.r13.0/compiler.36424714_0"
        /*0030*/ 	.string	"-arch sm_100 -m 64 "



//--------------------- .note.nv.cuinfo           --------------------------
	.section	.note.nv.cuinfo,"",@"SHT_NOTE"
	.sectionflags	@"SHF_NOTE_NV_CUINFO"
        /*0018*/ 	.short	0x0002
        /*001a*/ 	.short	0x0064
        /*001c*/ 	.short	0x0082
	.zero		2


//--------------------- .nv.info                  --------------------------
	.section	.nv.info,"",@"SHT_CUDA_INFO"
	.align	4


	//----- nvinfo : EIATTR_REGCOUNT
	.align		4
        /*0000*/ 	.byte	0x04, 0x2f
        /*0002*/ 	.short	(.L_1 - .L_0)
	.align		4
.L_0:
        /*0004*/ 	.word	index@(_Z14EnergyFeature2iPiPf)
        /*0008*/ 	.word	0x0000001e


	//----- nvinfo : EIATTR_FRAME_SIZE
	.align		4
.L_1:
        /*000c*/ 	.byte	0x04, 0x11
        /*000e*/ 	.short	(.L_3 - .L_2)
	.align		4
.L_2:
        /*0010*/ 	.word	index@($_Z14EnergyFeature2iPiPf$__internal_accurate_pow)
        /*0014*/ 	.word	0x00000000


	//----- nvinfo : EIATTR_FRAME_SIZE
	.align		4
.L_3:
        /*0018*/ 	.byte	0x04, 0x11
        /*001a*/ 	.short	(.L_5 - .L_4)
	.align		4
.L_4:
        /*001c*/ 	.word	index@(_Z14EnergyFeature2iPiPf)
        /*0020*/ 	.word	0x00000000


	//----- nvinfo : EIATTR_REGCOUNT
	.align		4
.L_5:
        /*0024*/ 	.byte	0x04, 0x2f
        /*0026*/ 	.short	(.L_7 - .L_6)
	.align		4
.L_6:
        /*0028*/ 	.word	index@(_Z16ContrastFeature2iPiPf)
        /*002c*/ 	.word	0x0000001e


	//----- nvinfo : EIATTR_FRAME_SIZE
	.align		4
.L_7:
        /*0030*/ 	.byte	0x04, 0x11
        /*0032*/ 	.short	(.L_9 - .L_8)
	.align		4
.L_8:
        /*0034*/ 	.word	index@($_Z16ContrastFeature2iPiPf$__internal_accurate_pow)
        /*0038*/ 	.word	0x00000000


	//----- nvinfo : EIATTR_FRAME_SIZE
	.align		4
.L_9:
        /*003c*/ 	.byte	0x04, 0x11
        /*003e*/ 	.short	(.L_11 - .L_10)
	.align		4
.L_10:
        /*0040*/ 	.word	index@(_Z16ContrastFeature2iPiPf)
        /*0044*/ 	.word	0x00000000


	//----- nvinfo : EIATTR_REGCOUNT
	.align		4
.L_11:
        /*0048*/ 	.byte	0x04, 0x2f
        /*004a*/ 	.short	(.L_13 - .L_12)
	.align		4
.L_12:
        /*004c*/ 	.word	index@(_Z15EntropyFeature2iPiPf)
        /*0050*/ 	.word	0x00000012


	//----- nvinfo : EIATTR_FRAME_SIZE
	.align		4
.L_13:
        /*0054*/ 	.byte	0x04, 0x11
        /*0056*/ 	.short	(.L_15 - .L_14)
	.align		4
.L_14:
        /*0058*/ 	.word	index@(_Z15EntropyFeature2iPiPf)
        /*005c*/ 	.word	0x00000000


	//----- nvinfo : EIATTR_REGCOUNT
	.align		4
.L_15:
        /*0060*/ 	.byte	0x04, 0x2f
        /*0062*/ 	.short	(.L_17 - .L_16)
	.align		4
.L_16:
        /*0064*/ 	.word	index@(_Z19HomogeneityFeature2iPiPf)
        /*0068*/ 	.word	0x00000020


	//----- nvinfo : EIATTR_FRAME_SIZE
	.align		4
.L_17:
        /*006c*/ 	.byte	0x04, 0x11
        /*006e*/ 	.short	(.L_19 - .L_18)
	.align		4
.L_18:
        /*0070*/ 	.word	index@($_Z19HomogeneityFeature2iPiPf$__internal_accurate_pow)
        /*0074*/ 	.word	0x00000000


	//----- nvinfo : EIATTR_FRAME_SIZE
	.align		4
.L_19:
        /*0078*/ 	.byte	0x04, 0x11
        /*007a*/ 	.short	(.L_21 - .L_20)
	.align		4
.L_20:
        /*007c*/ 	.word	index@($__internal_1_$__cuda_sm20_div_rn_f64_full)
        /*0080*/ 	.word	0x00000000


	//----- nvinfo : EIATTR_FRAME_SIZE
	.align		4
.L_21:
        /*0084*/ 	.byte	0x04, 0x11
        /*0086*/ 	.short	(.L_23 - .L_22)
	.align		4
.L_22:
        /*0088*/ 	.word	index@(_Z19HomogeneityFeature2iPiPf)
        /*008c*/ 	.word	0x00000000


	//----- nvinfo : EIATTR_REGCOUNT
	.align		4
.L_23:
        /*0090*/ 	.byte	0x04, 0x2f
        /*0092*/ 	.short	(.L_25 - .L_24)
	.align		4
.L_24:
        /*0094*/ 	.word	index@(_Z19CorrelationFeature2iPiPf)
        /*0098*/ 	.word	0x0000002b


	//----- nvinfo : EIATTR_FRAME_SIZE
	.align		4
.L_25:
        /*009c*/ 	.byte	0x04, 0x11
        /*009e*/ 	.short	(.L_27 - .L_26)
	.align		4
.L_26:
        /*00a0*/ 	.word	index@($_Z19CorrelationFeature2iPiPf$__internal_accurate_pow)
        /*00a4*/ 	.word	0x00000000


	//----- nvinfo : EIATTR_FRAME_SIZE
	.align		4
.L_27:
        /*00a8*/ 	.byte	0x04, 0x11
        /*00aa*/ 	.short	(.L_29 - .L_28)
	.align		4
.L_28:
        /*00ac*/ 	.word	index@($__internal_0_$__cuda_sm20_div_rn_f64_full)
        /*00b0*/ 	.word	0x00000000


	//----- nvinfo : EIATTR_FRAME_SIZE
	.align		4
.L_29:
        /*00b4*/ 	.byte	0x04, 0x11
        /*00b6*/ 	.short	(.L_31 - .L_30)
	.align		4
.L_30:
        /*00b8*/ 	.word	index@(_Z19CorrelationFeature2iPiPf)
        /*00bc*/ 	.word	0x00000000


	//----- nvinfo : EIATTR_MIN_STACK_SIZE
	.align		4
.L_31:
        /*00c0*/ 	.byte	0x04, 0x12
        /*00c2*/ 	.short	(.L_33 - .L_32)
	.align		4
.L_32:
        /*00c4*/ 	.word	index@(_Z19CorrelationFeature2iPiPf)
        /*00c8*/ 	.word	0x00000000


	//----- nvinfo : EIATTR_MIN_STACK_SIZE
	.align		4
.L_33:
        /*00cc*/ 	.byte	0x04, 0x12
        /*00ce*/ 	.short	(.L_35 - .L_34)
	.align		4
.L_34:
        /*00d0*/ 	.word	index@(_Z19HomogeneityFeature2iPiPf)
        /*00d4*/ 	.word	0x00000000


	//----- nvinfo : EIATTR_MIN_STACK_SIZE
	.align		4
.L_35:
        /*00d8*/ 	.byte	0x04, 0x12
        /*00da*/ 	.short	(.L_37 - .L_36)
	.align		4
.L_36:
        /*00dc*/ 	.word	index@(_Z15EntropyFeature2iPiPf)
        /*00e0*/ 	.word	0x00000000


	//----- nvinfo : EIATTR_MIN_STACK_SIZE
	.align		4
.L_37:
        /*00e4*/ 	.byte	0x04, 0x12
        /*00e6*/ 	.short	(.L_39 - .L_38)
	.align		4
.L_38:
        /*00e8*/ 	.word	index@(_Z16ContrastFeature2iPiPf)
        /*00ec*/ 	.word	0x00000000


	//----- nvinfo : EIATTR_MIN_STACK_SIZE
	.align		4
.L_39:
        /*00f0*/ 	.byte	0x04, 0x12
        /*00f2*/ 	.short	(.L_41 - .L_40)
	.align		4
.L_40:
        /*00f4*/ 	.word	index@(_Z14EnergyFeature2iPiPf)
        /*00f8*/ 	.word	0x00000000
.L_41:


//--------------------- .nv.compat                --------------------------
	.section	.nv.compat,"",@"SHT_CUDA_COMPAT_INFO"
	.align	4
        /*0000*/ 	.byte	0x02, 0x09, 0x00, 0x00, 0x02, 0x02, 0x01, 0x00, 0x02, 0x05, 0x05, 0x00, 0x03, 0x07, 0x01, 0x01
        /*0010*/ 	.byte	0x02, 0x03, 0x00, 0x00, 0x02, 0x06, 0x01, 0x00, 0x04, 0x0b, 0x08, 0x00, 0x01, 0x00, 0x00, 0x00
        /*0020*/ 	.byte	0x00, 0x00, 0x00, 0x00


//--------------------- .nv.info._Z19CorrelationFeature2iPiPf --------------------------
	.section	.nv.info._Z19CorrelationFeature2iPiPf,"",@"SHT_CUDA_INFO"
	.sectionflags	@""
	.align	4


	//----- nvinfo : EIATTR_CUDA_API_VERSION
	.align		4
        /*0000*/ 	.byte	0x04, 0x37
        /*0002*/ 	.short	(.L_43 - .L_42)
.L_42:
        /*0004*/ 	.word	0x00000082


	//----- nvinfo : EIATTR_KPARAM_INFO
	.align		4
.L_43:
        /*0008*/ 	.byte	0x04, 0x17
        /*000a*/ 	.short	(.L_45 - .L_44)
.L_44:
        /*000c*/ 	.word	0x00000000
        /*0010*/ 	.short	0x0002
        /*0012*/ 	.short	0x0010
        /*0014*/ 	.byte	0x00, 0xf5, 0x21, 0x00


	//----- nvinfo : EIATTR_KPARAM_INFO
	.align		4
.L_45:
        /*0018*/ 	.byte	0x04, 0x17
        /*001a*/ 	.short	(.L_47 - .L_46)
.L_46:
        /*001c*/ 	.word	0x00000000
        /*0020*/ 	.short	0x0001
        /*0022*/ 	.short	0x0008
        /*0024*/ 	.byte	0x00, 0xf5, 0x21, 0x00


	//----- nvinfo : EIATTR_KPARAM_INFO
	.align		4
.L_47:
        /*0028*/ 	.byte	0x04, 0x17
        /*002a*/ 	.short	(.L_49 - .L_48)
.L_48:
        /*002c*/ 	.word	0x00000000
        /*0030*/ 	.short	0x0000
        /*0032*/ 	.short	0x0000
        /*0034*/ 	.byte	0x00, 0xf0, 0x11, 0x00


	//----- nvinfo : EIATTR_SPARSE_MMA_MASK
	.align		4
.L_49:
        /*0038*/ 	.byte	0x03, 0x50
        /*003a*/ 	.short	0x0000


	//----- nvinfo : EIATTR_MAXREG_COUNT
	.align		4
        /*003c*/ 	.byte	0x03, 0x1b
        /*003e*/ 	.short	0x00ff


	//----- nvinfo : EIATTR_NUM_BARRIERS
	.align		4
        /*0040*/ 	.byte	0x02, 0x4c
        /*0042*/ 	.byte	0x01
	.zero		1


	//----- nvinfo : EIATTR_MERCURY_ISA_VERSION
	.align		4
        /*0044*/ 	.byte	0x03, 0x5f
        /*0046*/ 	.short	0x0101


	//----- nvinfo : EIATTR_VRC_CTA_INIT_COUNT
	.align		4
        /*0048*/ 	.byte	0x02, 0x4a
	.zero		1
	.zero		1


	//----- nvinfo : EIATTR_EXIT_INSTR_OFFSETS
	.align		4
        /*004c*/ 	.byte	0x04, 0x1c
        /*004e*/ 	.short	(.L_51 - .L_50)


	//   ....[0]....
.L_50:
        /*0050*/ 	.word	0x00001bd0


	//   ....[1]....
        /*0054*/ 	.word	0x00001d70


	//   ....[2]....
        /*0058*/ 	.word	0x00001e00


	//----- nvinfo : EIATTR_CRS_STACK_SIZE
	.align		4
.L_51:
        /*005c*/ 	.byte	0x04, 0x1e
        /*005e*/ 	.short	(.L_53 - .L_52)
.L_52:
        /*0060*/ 	.word	0x00000000


	//----- nvinfo : EIATTR_CBANK_PARAM_SIZE
	.align		4
.L_53:
        /*0064*/ 	.byte	0x03, 0x19
        /*0066*/ 	.short	0x0018


	//----- nvinfo : EIATTR_PARAM_CBANK
	.align		4
        /*0068*/ 	.byte	0x04, 0x0a
        /*006a*/ 	.short	(.L_55 - .L_54)
	.align		4
.L_54:
        /*006c*/ 	.word	index@(.nv.constant0._Z19CorrelationFeature2iPiPf)
        /*0070*/ 	.short	0x0380
        /*0072*/ 	.short	0x0018


	//----- nvinfo : EIATTR_SW_WAR
	.align		4
.L_55:
        /*0074*/ 	.byte	0x04, 0x36
        /*0076*/ 	.short	(.L_57 - .L_56)
.L_56:
        /*0078*/ 	.word	0x00000008
.L_57:


//--------------------- .nv.info._Z19HomogeneityFeature2iPiPf --------------------------
	.section	.nv.info._Z19HomogeneityFeature2iPiPf,"",@"SHT_CUDA_INFO"
	.sectionflags	@""
	.align	4


	//----- nvinfo : EIATTR_CUDA_API_VERSION
	.align		4
        /*0000*/ 	.byte	0x04, 0x37
        /*0002*/ 	.short	(.L_59 - .L_58)
.L_58:
        /*0004*/ 	.word	0x00000082


	//----- nvinfo : EIATTR_KPARAM_INFO
	.align		4
.L_59:
        /*0008*/ 	.byte	0x04, 0x17
        /*000a*/ 	.short	(.L_61 - .L_60)
.L_60:
        /*000c*/ 	.word	0x00000000
        /*0010*/ 	.short	0x0002
        /*0012*/ 	.short	0x0010
        /*0014*/ 	.byte	0x00, 0xf5, 0x21, 0x00


	//----- nvinfo : EIATTR_KPARAM_INFO
	.align		4
.L_61:
        /*0018*/ 	.byte	0x04, 0x17
        /*001a*/ 	.short	(.L_63 - .L_62)
.L_62:
        /*001c*/ 	.word	0x00000000
        /*0020*/ 	.short	0x0001
        /*0022*/ 	.short	0x0008
        /*0024*/ 	.byte	0x00, 0xf5, 0x21, 0x00


	//----- nvinfo : EIATTR_KPARAM_INFO
	.align		4
.L_63:
        /*0028*/ 	.byte	0x04, 0x17
        /*002a*/ 	.short	(.L_65 - .L_64)
.L_64:
        /*002c*/ 	.word	0x00000000
        /*0030*/ 	.short	0x0000
        /*0032*/ 	.short	0x0000
        /*0034*/ 	.byte	0x00, 0xf0, 0x11, 0x00


	//----- nvinfo : EIATTR_SPARSE_MMA_MASK
	.align		4
.L_65:
        /*0038*/ 	.byte	0x03, 0x50
        /*003a*/ 	.short	0x0000


	//----- nvinfo : EIATTR_MAXREG_COUNT
	.align		4
        /*003c*/ 	.byte	0x03, 0x1b
        /*003e*/ 	.short	0x00ff


	//----- nvinfo : EIATTR_NUM_BARRIERS
	.align		4
        /*0040*/ 	.byte	0x02, 0x4c
        /*0042*/ 	.byte	0x01
	.zero		1


	//----- nvinfo : EIATTR_MERCURY_ISA_VERSION
	.align		4
        /*0044*/ 	.byte	0x03, 0x5f
        /*0046*/ 	.short	0x0101


	//----- nvinfo : EIATTR_VRC_CTA_INIT_COUNT
	.align		4
        /*0048*/ 	.byte	0x02, 0x4a
	.zero		1
	.zero		1


	//----- nvinfo : EIATTR_EXIT_INSTR_OFFSETS
	.align		4
        /*004c*/ 	.byte	0x04, 0x1c
        /*004e*/ 	.short	(.L_67 - .L_66)


	//   ....[0]....
.L_66:
        /*0050*/ 	.word	0x00000dd0


	//   ....[1]....
        /*0054*/ 	.word	0x00000f70


	//   ....[2]....
        /*0058*/ 	.word	0x00001000


	//----- nvinfo : EIATTR_CRS_STACK_SIZE
	.align		4
.L_67:
        /*005c*/ 	.byte	0x04, 0x1e
        /*005e*/ 	.short	(.L_69 - .L_68)
.L_68:
        /*0060*/ 	.word	0x00000000


	//----- nvinfo : EIATTR_CBANK_PARAM_SIZE
	.align		4
.L_69:
        /*0064*/ 	.byte	0x03, 0x19
        /*0066*/ 	.short	0x0018


	//----- nvinfo : EIATTR_PARAM_CBANK
	.align		4
        /*0068*/ 	.byte	0x04, 0x0a
        /*006a*/ 	.short	(.L_71 - .L_70)
	.align		4
.L_70:
        /*006c*/ 	.word	index@(.nv.constant0._Z19HomogeneityFeature2iPiPf)
        /*0070*/ 	.short	0x0380
        /*0072*/ 	.short	0x0018


	//----- nvinfo : EIATTR_SW_WAR
	.align		4
.L_71:
        /*0074*/ 	.byte	0x04, 0x36
        /*0076*/ 	.short	(.L_73 - .L_72)
.L_72:
        /*0078*/ 	.word	0x00000008
.L_73:


//--------------------- .nv.info._Z15EntropyFeature2iPiPf --------------------------
	.section	.nv.info._Z15EntropyFeature2iPiPf,"",@"SHT_CUDA_INFO"
	.sectionflags	@""
	.align	4


	//----- nvinfo : EIATTR_CUDA_API_VERSION
	.align		4
        /*0000*/ 	.byte	0x04, 0x37
        /*0002*/ 	.short	(.L_75 - .L_74)
.L_74:
        /*0004*/ 	.word	0x00000082


	//----- nvinfo : EIATTR_KPARAM_INFO
	.align		4
.L_75:
        /*0008*/ 	.byte	0x04, 0x17
        /*000a*/ 	.short	(.L_77 - .L_76)
.L_76:
        /*000c*/ 	.word	0x00000000
        /*0010*/ 	.short	0x0002
        /*0012*/ 	.short	0x0010
        /*0014*/ 	.byte	0x00, 0xf5, 0x21, 0x00


	//----- nvinfo : EIATTR_KPARAM_INFO
	.align		4
.L_77:
        /*0018*/ 	.byte	0x04, 0x17
        /*001a*/ 	.short	(.L_79 - .L_78)
.L_78:
        /*001c*/ 	.word	0x00000000
        /*0020*/ 	.short	0x0001
        /*0022*/ 	.short	0x0008
        /*0024*/ 	.byte	0x00, 0xf5, 0x21, 0x00


	//----- nvinfo : EIATTR_KPARAM_INFO
	.align		4
.L_79:
        /*0028*/ 	.byte	0x04, 0x17
        /*002a*/ 	.short	(.L_81 - .L_80)
.L_80:
        /*002c*/ 	.word	0x00000000
        /*0030*/ 	.short	0x0000
        /*0032*/ 	.short	0x0000
        /*0034*/ 	.byte	0x00, 0xf0, 0x11, 0x00


	//----- nvinfo : EIATTR_SPARSE_MMA_MASK
	.align		4
.L_81:
        /*0038*/ 	.byte	0x03, 0x50
        /*003a*/ 	.short	0x0000


	//----- nvinfo : EIATTR_MAXREG_COUNT
	.align		4
        /*003c*/ 	.byte	0x03, 0x1b
        /*003e*/ 	.short	0x00ff


	//----- nvinfo : EIATTR_NUM_BARRIERS
	.align		4
        /*0040*/ 	.byte	0x02, 0x4c
        /*0042*/ 	.byte	0x01
	.zero		1


	//----- nvinfo : EIATTR_MERCURY_ISA_VERSION
	.align		4
        /*0044*/ 	.byte	0x03, 0x5f
        /*0046*/ 	.short	0x0101


	//----- nvinfo : EIATTR_VRC_CTA_INIT_COUNT
	.align		4
        /*0048*/ 	.byte	0x02, 0x4a
	.zero		1
	.zero		1


	//----- nvinfo : EIATTR_EXIT_INSTR_OFFSETS
	.align		4
        /*004c*/ 	.byte	0x04, 0x1c
        /*004e*/ 	.short	(.L_83 - .L_82)


	//   ....[0]....
.L_82:
        /*0050*/ 	.word	0x000005c0


	//   ....[1]....
        /*0054*/ 	.word	0x00000760


	//   ....[2]....
        /*0058*/ 	.word	0x000007f0


	//----- nvinfo : EIATTR_CBANK_PARAM_SIZE
	.align		4
.L_83:
        /*005c*/ 	.byte	0x03, 0x19
        /*005e*/ 	.short	0x0018


	//----- nvinfo : EIATTR_PARAM_CBANK
	.align		4
        /*0060*/ 	.byte	0x04, 0x0a
        /*0062*/ 	.short	(.L_85 - .L_84)
	.align		4
.L_84:
        /*0064*/ 	.word	index@(.nv.constant0._Z15EntropyFeature2iPiPf)
        /*0068*/ 	.short	0x0380
        /*006a*/ 	.short	0x0018


	//----- nvinfo : EIATTR_SW_WAR
	.align		4
.L_85:
        /*006c*/ 	.byte	0x04, 0x36
        /*006e*/ 	.short	(.L_87 - .L_86)
.L_86:
        /*0070*/ 	.word	0x00000008
.L_87:


//--------------------- .nv.info._Z16ContrastFeature2iPiPf --------------------------
	.section	.nv.info._Z16ContrastFeature2iPiPf,"",@"SHT_CUDA_INFO"
	.sectionflags	@""
	.align	4


	//----- nvinfo : EIATTR_CUDA_API_VERSION
	.align		4
        /*0000*/ 	.byte	0x04, 0x37
        /*0002*/ 	.short	(.L_89 - .L_88)
.L_88:
        /*0004*/ 	.word	0x00000082


	//----- nvinfo : EIATTR_KPARAM_INFO
	.align		4
.L_89:
        /*0008*/ 	.byte	0x04, 0x17
        /*000a*/ 	.short	(.L_91 - .L_90)
.L_90:
        /*000c*/ 	.word	0x00000000
        /*0010*/ 	.short	0x0002
        /*0012*/ 	.short	0x0010
        /*0014*/ 	.byte	0x00, 0xf5, 0x21, 0x00


	//----- nvinfo : EIATTR_KPARAM_INFO
	.align		4
.L_91:
        /*0018*/ 	.byte	0x04, 0x17
        /*001a*/ 	.short	(.L_93 - .L_92)
.L_92:
        /*001c*/ 	.word	0x00000000
        /*0020*/ 	.short	0x0001
        /*0022*/ 	.short	0x0008
        /*0024*/ 	.byte	0x00, 0xf5, 0x21, 0x00


	//----- nvinfo : EIATTR_KPARAM_INFO
	.align		4
.L_93:
        /*0028*/ 	.byte	0x04, 0x17
        /*002a*/ 	.short	(.L_95 - .L_94)
.L_94:
        /*002c*/ 	.word	0x00000000
        /*0030*/ 	.short	0x0000
        /*0032*/ 	.short	0x0000
        /*0034*/ 	.byte	0x00, 0xf0, 0x11, 0x00


	//----- nvinfo : EIATTR_SPARSE_MMA_MASK
	.align		4
.L_95:
        /*0038*/ 	.byte	0x03, 0x50
        /*003a*/ 	.short	0x0000


	//----- nvinfo : EIATTR_MAXREG_COUNT
	.align		4
        /*003c*/ 	.byte	0x03, 0x1b
        /*003e*/ 	.short	0x00ff


	//----- nvinfo : EIATTR_NUM_BARRIERS
	.align		4
        /*0040*/ 	.byte	0x02, 0x4c
        /*0042*/ 	.byte	0x01
	.zero		1


	//----- nvinfo : EIATTR_MERCURY_ISA_VERSION
	.align		4
        /*0044*/ 	.byte	0x03, 0x5f
        /*0046*/ 	.short	0x0101


	//----- nvinfo : EIATTR_VRC_CTA_INIT_COUNT
	.align		4
        /*0048*/ 	.byte	0x02, 0x4a
	.zero		1
	.zero		1


	//----- nvinfo : EIATTR_EXIT_INSTR_OFFSETS
	.align		4
        /*004c*/ 	.byte	0x04, 0x1c
        /*004e*/ 	.short	(.L_97 - .L_96)


	//   ....[0]....
.L_96:
        /*0050*/ 	.word	0x00000a80


	//   ....[1]....
        /*0054*/ 	.word	0x00000c20


	//   ....[2]....
        /*0058*/ 	.word	0x00000cb0


	//----- nvinfo : EIATTR_CRS_STACK_SIZE
	.align		4
.L_97:
        /*005c*/ 	.byte	0x04, 0x1e
        /*005e*/ 	.short	(.L_99 - .L_98)
.L_98:
        /*0060*/ 	.word	0x00000000


	//----- nvinfo : EIATTR_CBANK_PARAM_SIZE
	.align		4
.L_99:
        /*0064*/ 	.byte	0x03, 0x19
        /*0066*/ 	.short	0x0018


	//----- nvinfo : EIATTR_PARAM_CBANK
	.align		4
        /*0068*/ 	.byte	0x04, 0x0a
        /*006a*/ 	.short	(.L_101 - .L_100)
	.align		4
.L_100:
        /*006c*/ 	.word	index@(.nv.constant0._Z16ContrastFeature2iPiPf)
        /*0070*/ 	.short	0x0380
        /*0072*/ 	.short	0x0018


	//----- nvinfo : EIATTR_SW_WAR
	.align		4
.L_101:
        /*0074*/ 	.byte	0x04, 0x36
        /*0076*/ 	.short	(.L_103 - .L_102)
.L_102:
        /*0078*/ 	.word	0x00000008
.L_103:


//--------------------- .nv.info._Z14EnergyFeature2iPiPf --------------------------
	.section	.nv.info._Z14EnergyFeature2iPiPf,"",@"SHT_CUDA_INFO"
	.sectionflags	@""
	.align	4


	//----- nvinfo : EIATTR_CUDA_API_VERSION
	.align		4
        /*0000*/ 	.byte	0x04, 0x37
        /*0002*/ 	.short	(.L_105 - .L_104)
.L_104:
        /*0004*/ 	.word	0x00000082


	//----- nvinfo : EIATTR_KPARAM_INFO
	.align		4
.L_105:
        /*0008*/ 	.byte	0x04, 0x17
        /*000a*/ 	.short	(.L_107 - .L_106)
.L_106:
        /*000c*/ 	.word	0x00000000
        /*0010*/ 	.short	0x0002
        /*0012*/ 	.short	0x0010
        /*0014*/ 	.byte	0x00, 0xf5, 0x21, 0x00


	//----- nvinfo : EIATTR_KPARAM_INFO
	.align		4
.L_107:
        /*0018*/ 	.byte	0x04, 0x17
        /*001a*/ 	.short	(.L_109 - .L_108)
.L_108:
        /*001c*/ 	.word	0x00000000
        /*0020*/ 	.short	0x0001
        /*0022*/ 	.short	0x0008
        /*0024*/ 	.byte	0x00, 0xf5, 0x21, 0x00


	//----- nvinfo : EIATTR_KPARAM_INFO
	.align		4
.L_109:
        /*0028*/ 	.byte	0x04, 0x17
        /*002a*/ 	.short	(.L_111 - .L_110)
.L_110:
        /*002c*/ 	.word	0x00000000
        /*0030*/ 	.short	0x0000
        /*0032*/ 	.short	0x0000
        /*0034*/ 	.byte	0x00, 0xf0, 0x11, 0x00


	//----- nvinfo : EIATTR_SPARSE_MMA_MASK
	.align		4
.L_111:
        /*0038*/ 	.byte	0x03, 0x50
        /*003a*/ 	.short	0x0000


	//----- nvinfo : EIATTR_MAXREG_COUNT
	.align		4
        /*003c*/ 	.byte	0x03, 0x1b
        /*003e*/ 	.short	0x00ff


	//----- nvinfo : EIATTR_NUM_BARRIERS
	.align		4
        /*0040*/ 	.byte	0x02, 0x4c
        /*0042*/ 	.byte	0x01
	.zero		1


	//----- nvinfo : EIATTR_MERCURY_ISA_VERSION
	.align		4
        /*0044*/ 	.byte	0x03, 0x5f
        /*0046*/ 	.short	0x0101


	//----- nvinfo : EIATTR_VRC_CTA_INIT_COUNT
	.align		4
        /*0048*/ 	.byte	0x02, 0x4a
	.zero		1
	.zero		1


	//----- nvinfo : EIATTR_EXIT_INSTR_OFFSETS
	.align		4
        /*004c*/ 	.byte	0x04, 0x1c
        /*004e*/ 	.short	(.L_113 - .L_112)


	//   ....[0]....
.L_112:
        /*0050*/ 	.word	0x000003f0


	//   ....[1]....
        /*0054*/ 	.word	0x00000590


	//   ....[2]....
        /*0058*/ 	.word	0x00000620


	//----- nvinfo : EIATTR_CRS_STACK_SIZE
	.align		4
.L_113:
        /*005c*/ 	.byte	0x04, 0x1e
        /*005e*/ 	.short	(.L_115 - .L_114)
.L_114:
        /*0060*/ 	.word	0x00000000


	//----- nvinfo : EIATTR_CBANK_PARAM_SIZE
	.align		4
.L_115:
        /*0064*/ 	.byte	0x03, 0x19
        /*0066*/ 	.short	0x0018


	//----- nvinfo : EIATTR_PARAM_CBANK
	.align		4
        /*0068*/ 	.byte	0x04, 0x0a
        /*006a*/ 	.short	(.L_117 - .L_116)
	.align		4
.L_116:
        /*006c*/ 	.word	index@(.nv.constant0._Z14EnergyFeature2iPiPf)
        /*0070*/ 	.short	0x0380
        /*0072*/ 	.short	0x0018


	//----- nvinfo : EIATTR_SW_WAR
	.align		4
.L_117:
        /*0074*/ 	.byte	0x04, 0x36
        /*0076*/ 	.short	(.L_119 - .L_118)
.L_118:
        /*0078*/ 	.word	0x00000008
.L_119:


//--------------------- .nv.callgraph             --------------------------
	.section	.nv.callgraph,"",@"SHT_CUDA_CALLGRAPH"
	.align	4
	.sectionentsize	8
	.align		4
        /*0000*/ 	.word	0x00000000
	.align		4
        /*0004*/ 	.word	0xffffffff
	.align		4
        /*0008*/ 	.word	0x00000000
	.align		4
        /*000c*/ 	.word	0xfffffffe
	.align		4
        /*0010*/ 	.word	0x00000000
	.align		4
        /*0014*/ 	.word	0xfffffffd
	.align		4
        /*0018*/ 	.word	0x00000000
	.align		4
        /*001c*/ 	.word	0xfffffffc


//--------------------- .text._Z19CorrelationFeature2iPiPf --------------------------
	.section	.text._Z19CorrelationFeature2iPiPf,"ax",@progbits
	.align	128
        .global         _Z19CorrelationFeature2iPiPf
        .type           _Z19CorrelationFeature2iPiPf,@function
        .size           _Z19CorrelationFeature2iPiPf,(.L_x_68 - _Z19CorrelationFeature2iPiPf)
        .other          _Z19CorrelationFeature2iPiPf,@"STO_CUDA_ENTRY STV_DEFAULT"
_Z19CorrelationFeature2iPiPf:
.text._Z19CorrelationFeature2iPiPf:
[----:B------:R-:W-:Y:S01]  /*0000*/  LDC R1, c[0x0][0x37c] ;  /* 0x0000df00ff017b82 */ /* 0x000fe20000000800 */
[----:B------:R-:W0:Y:S01]  /*0010*/  S2R R2, SR_CTAID.X ;  /* 0x0000000000027919 */ /* 0x000e220000002500 */
[----:B------:R-:W0:Y:S06]  /*0020*/  LDCU UR7, c[0x0][0x360] ;  /* 0x00006c00ff0777ac */ /* 0x000e2c0008000800 */
[----:B------:R-:W1:Y:S01]  /*0030*/  LDC.64 R14, c[0x0][0x388] ;  /* 0x0000e200ff0e7b82 */ /* 0x000e620000000a00 */
[----:B------:R-:W2:Y:S01]  /*0040*/  S2R R3, SR_TID.X ;  /* 0x0000000000037919 */ /* 0x000ea20000002100 */
[----:B------:R-:W3:Y:S01]  /*0050*/  LDCU.64 UR8, c[0x0][0x358] ;  /* 0x00006b00ff0877ac */ /* 0x000ee20008000a00 */
[----:B------:R-:W4:Y:S01]  /*0060*/  LDCU UR4, c[0x0][0x380] ;  /* 0x00007000ff0477ac */ /* 0x000f220008000800 */
[----:B0-----:R-:W-:-:S04]  /*0070*/  IMAD R0, R2, UR7, RZ ;  /* 0x0000000702007c24 */ /* 0x001fc8000f8e02ff */
[----:B--2---:R-:W-:-:S04]  /*0080*/  IMAD R17, R0, 0x2, R3 ;  /* 0x0000000200117824 */ /* 0x004fc800078e0203 */
[C---:B------:R-:W-:Y:S02]  /*0090*/  VIADD R5, R17.reuse, UR7 ;  /* 0x0000000711057c36 */ /* 0x040fe40008000000 */
[----:B-1----:R-:W-:-:S04]  /*00a0*/  IMAD.WIDE.U32 R16, R17, 0x4, R14 ;  /* 0x0000000411107825 */ /* 0x002fc800078e000e */
[----:B------:R-:W-:Y:S01]  /*00b0*/  IMAD.WIDE.U32 R14, R5, 0x4, R14 ;  /* 0x00000004050e7825 */ /* 0x000fe200078e000e */
[----:B---3--:R-:W2:Y:S04]  /*00c0*/  LDG.E R7, desc[UR8][R16.64] ;  /* 0x0000000810077981 */ /* 0x008ea8000c1e1900 */
[----:B------:R-:W3:Y:S01]  /*00d0*/  LDG.E R9, desc[UR8][R14.64] ;  /* 0x000000080e097981 */ /* 0x000ee2000c1e1900 */
[----:B----4-:R-:W0:Y:S01]  /*00e0*/  I2F.U32.RP R0, UR4 ;  /* 0x0000000400007d06 */ /* 0x010e220008209000 */
[----:B------:R-:W1:Y:S01]  /*00f0*/  S2UR UR6, SR_CgaCtaId ;  /* 0x00000000000679c3 */ /* 0x000e620000008800 */
[----:B------:R-:W-:-:S06]  /*0100*/  UISETP.GE.U32.AND UP0, UPT, UR7, 0x42, UPT ;  /* 0x000000420700788c */ /* 0x000fcc000bf06070 */
[----:B0-----:R-:W0:Y:S02]  /*0110*/  MUFU.RCP R0, R0 ;  /* 0x0000000000007308 */ /* 0x001e240000001000 */
[----:B0-----:R-:W-:-:S06]  /*0120*/  VIADD R4, R0, 0xffffffe ;  /* 0x0ffffffe00047836 */ /* 0x001fcc0000000000 */
[----:B------:R0:W4:Y:S02]  /*0130*/  F2I.FTZ.U32.TRUNC.NTZ R5, R4 ;  /* 0x0000000400057305 */ /* 0x000124000021f000 */
[----:B0-----:R-:W-:Y:S02]  /*0140*/  IMAD.MOV.U32 R4, RZ, RZ, RZ ;  /* 0x000000ffff047224 */ /* 0x001fe400078e00ff */
[----:B----4-:R-:W-:-:S04]  /*0150*/  IMAD.MOV R11, RZ, RZ, -R5 ;  /* 0x000000ffff0b7224 */ /* 0x010fc800078e0a05 */
[----:B------:R-:W-:-:S04]  /*0160*/  IMAD R11, R11, UR4, RZ ;  /* 0x000000040b0b7c24 */ /* 0x000fc8000f8e02ff */
[----:B------:R-:W-:Y:S01]  /*0170*/  IMAD.HI.U32 R6, R5, R11, R4 ;  /* 0x0000000b05067227 */ /* 0x000fe200078e0004 */
[----:B------:R-:W-:-:S05]  /*0180*/  IADD3 R11, PT, PT, R3, UR7, RZ ;  /* 0x00000007030b7c10 */ /* 0x000fca000fffe0ff */
[----:B------:R-:W-:-:S04]  /*0190*/  IMAD.HI.U32 R5, R6, R3, RZ ;  /* 0x0000000306057227 */ /* 0x000fc800078e00ff */
[----:B------:R-:W-:-:S04]  /*01a0*/  IMAD.HI.U32 R13, R6, R11, RZ ;  /* 0x0000000b060d7227 */ /* 0x000fc800078e00ff */
[----:B------:R-:W-:Y:S02]  /*01b0*/  IMAD.MOV R0, RZ, RZ, -R5 ;  /* 0x000000ffff007224 */ /* 0x000fe400078e0a05 */
[----:B------:R-:W-:Y:S02]  /*01c0*/  IMAD.MOV R6, RZ, RZ, -R13 ;  /* 0x000000ffff067224 */ /* 0x000fe400078e0a0d */
[----:B------:R-:W-:Y:S02]  /*01d0*/  IMAD R0, R0, UR4, R3 ;  /* 0x0000000400007c24 */ /* 0x000fe4000f8e0203 */
[----:B------:R-:W-:-:S03]  /*01e0*/  IMAD R4, R6, UR4, R11 ;  /* 0x0000000406047c24 */ /* 0x000fc6000f8e020b */
[----:B------:R-:W-:Y:S02]  /*01f0*/  ISETP.GE.U32.AND P0, PT, R0, UR4, PT ;  /* 0x0000000400007c0c */ /* 0x000fe4000bf06070 */
[----:B------:R-:W-:-:S11]  /*0200*/  ISETP.GE.U32.AND P2, PT, R4, UR4, PT ;  /* 0x0000000404007c0c */ /* 0x000fd6000bf46070 */
[----:B------:R-:W-:Y:S02]  /*0210*/  @P0 VIADD R0, R0, -UR4 ;  /* 0x8000000400000c36 */ /* 0x000fe40008000000 */
[----:B------:R-:W-:Y:S01]  /*0220*/  @P2 VIADD R4, R4, -UR4 ;  /* 0x8000000404042c36 */ /* 0x000fe20008000000 */
[----:B------:R-:W-:Y:S01]  /*0230*/  @P2 IADD3 R13, PT, PT, R13, 0x1, RZ ;  /* 0x000000010d0d2810 */ /* 0x000fe20007ffe0ff */
[----:B------:R-:W-:Y:S01]  /*0240*/  @P0 VIADD R5, R5, 0x1 ;  /* 0x0000000105050836 */ /* 0x000fe20000000000 */
[----:B------:R-:W-:Y:S02]  /*0250*/  ISETP.GE.U32.AND P1, PT, R0, UR4, PT ;  /* 0x0000000400007c0c */ /* 0x000fe4000bf26070 */
[----:B------:R-:W-:Y:S02]  /*0260*/  ISETP.GE.U32.AND P3, PT, R4, UR4, PT ;  /* 0x0000000404007c0c */ /* 0x000fe4000bf66070 */
[----:B------:R-:W-:Y:S02]  /*0270*/  ISETP.NE.U32.AND P0, PT, RZ, UR4, PT ;  /* 0x00000004ff007c0c */ /* 0x000fe4000bf05070 */
[----:B------:R-:W-:-:S07]  /*0280*/  LOP3.LUT R0, RZ, UR4, RZ, 0x33, !PT ;  /* 0x00000004ff007c12 */ /* 0x000fce000f8e33ff */
[----:B------:R-:W-:Y:S02]  /*0290*/  @P1 VIADD R5, R5, 0x1 ;  /* 0x0000000105051836 */ /* 0x000fe40000000000 */
[----:B------:R-:W-:-:S03]  /*02a0*/  @P3 VIADD R13, R13, 0x1 ;  /* 0x000000010d0d3836 */ /* 0x000fc60000000000 */
[C---:B------:R-:W-:Y:S02]  /*02b0*/  SEL R5, R0.reuse, R5, !P0 ;  /* 0x0000000500057207 */ /* 0x040fe40004000000 */
[----:B------:R-:W-:Y:S02]  /*02c0*/  SEL R13, R0, R13, !P0 ;  /* 0x0000000d000d7207 */ /* 0x000fe40004000000 */
[----:B------:R-:W-:Y:S01]  /*02d0*/  I2FP.F32.S32 R0, UR4 ;  /* 0x0000000400007c45 */ /* 0x000fe20008201400 */
[----:B------:R-:W-:Y:S01]  /*02e0*/  IMAD R8, R5, UR4, RZ ;  /* 0x0000000405087c24 */ /* 0x000fe2000f8e02ff */
[----:B------:R-:W-:Y:S01]  /*02f0*/  I2FP.F32.U32 R5, R5 ;  /* 0x0000000500057245 */ /* 0x000fe20000201000 */
[----:B------:R-:W-:Y:S01]  /*0300*/  IMAD R38, R13, UR4, RZ ;  /* 0x000000040d267c24 */ /* 0x000fe2000f8e02ff */
[----:B------:R-:W-:Y:S01]  /*0310*/  I2FP.F32.U32 R13, R13 ;  /* 0x0000000d000d7245 */ /* 0x000fe20000201000 */
[----:B------:R-:W-:Y:S01]  /*0320*/  UMOV UR4, 0x400 ;  /* 0x0000040000047882 */ /* 0x000fe20000000000 */
[----:B------:R-:W-:Y:S01]  /*0330*/  I2FP.F32.U32 R4, R8 ;  /* 0x0000000800047245 */ /* 0x000fe20000201000 */
[----:B------:R-:W-:Y:S01]  /*0340*/  IMAD.IADD R8, R3, 0x1, -R8 ;  /* 0x0000000103087824 */ /* 0x000fe200078e0a08 */
[----:B------:R-:W-:Y:S01]  /*0350*/  I2FP.F32.U32 R6, R38 ;  /* 0x0000002600067245 */ /* 0x000fe20000201000 */
[----:B------:R-:W-:Y:S01]  /*0360*/  IMAD.IADD R38, R11, 0x1, -R38 ;  /* 0x000000010b267824 */ /* 0x000fe200078e0a26 */
[----:B------:R-:W-:Y:S01]  /*0370*/  UIADD3 UR5, UPT, UPT, UR4, 0x200, URZ ;  /* 0x0000020004057890 */ /* 0x000fe2000fffe0ff */
[C---:B------:R-:W-:Y:S01]  /*0380*/  FFMA R5, -R0.reuse, R4, R5 ;  /* 0x0000000400057223 */ /* 0x040fe20000000105 */
[----:B-1----:R-:W-:Y:S01]  /*0390*/  ULEA UR4, UR6, UR4, 0x18 ;  /* 0x0000000406047291 */ /* 0x002fe2000f8ec0ff */
[----:B------:R-:W-:Y:S01]  /*03a0*/  FFMA R4, -R0, R6, R13 ;  /* 0x0000000600047223 */ /* 0x000fe2000000010d */
[----:B------:R-:W-:Y:S01]  /*03b0*/  ULEA UR5, UR6, UR5, 0x18 ;  /* 0x0000000506057291 */ /* 0x000fe2000f8ec0ff */
[----:B------:R-:W-:-:S02]  /*03c0*/  FADD R5, R5, 1 ;  /* 0x3f80000005057421 */ /* 0x000fc40000000000 */
[----:B------:R-:W-:Y:S01]  /*03d0*/  FADD R4, R4, 1 ;  /* 0x3f80000004047421 */ /* 0x000fe20000000000 */
[----:B------:R-:W-:Y:S02]  /*03e0*/  LEA R10, R3, UR4, 0x2 ;  /* 0x00000004030a7c11 */ /* 0x000fe4000f8e10ff */
[----:B--2---:R-:W-:Y:S01]  /*03f0*/  I2FP.F32.S32 R0, R7 ;  /* 0x0000000700007245 */ /* 0x004fe20000201400 */
[----:B------:R-:W-:Y:S01]  /*0400*/  IMAD R7, R7, R8, R7 ;  /* 0x0000000807077224 */ /* 0x000fe200078e0207 */
[----:B---3--:R-:W-:Y:S01]  /*0410*/  I2FP.F32.S32 R11, R9 ;  /* 0x00000009000b7245 */ /* 0x008fe20000201400 */
[----:B------:R-:W-:-:S04]  /*0420*/  IMAD R6, R9, R38, R9 ;  /* 0x0000002609067224 */ /* 0x000fc800078e0209 */
[----:B------:R-:W-:Y:S01]  /*0430*/  FMUL R11, R11, R4 ;  /* 0x000000040b0b7220 */ /* 0x000fe20000400000 */
[----:B------:R-:W-:-:S03]  /*0440*/  IMAD.IADD R6, R7, 0x1, R6 ;  /* 0x0000000107067824 */ /* 0x000fc600078e0206 */
[----:B------:R-:W-:Y:S01]  /*0450*/  FFMA R11, R0, R5, R11 ;  /* 0x00000005000b7223 */ /* 0x000fe2000000000b */
[----:B------:R-:W-:Y:S02]  /*0460*/  LEA R0, R3, UR5, 0x2 ;  /* 0x0000000503007c11 */ /* 0x000fe4000f8e10ff */
[----:B------:R-:W-:Y:S02]  /*0470*/  I2FP.F32.U32 R7, R6 ;  /* 0x0000000600077245 */ /* 0x000fe40000201000 */
[----:B------:R0:W-:Y:S01]  /*0480*/  STS [R10], R11 ;  /* 0x0000000b0a007388 */ /* 0x0001e20000000800 */
[----:B------:R-:W-:-:S03]  /*0490*/  MOV R6, UR7 ;  /* 0x0000000700067c02 */ /* 0x000fc60008000f00 */
[----:B------:R0:W-:Y:S01]  /*04a0*/  STS [R0], R7 ;  /* 0x0000000700007388 */ /* 0x0001e20000000800 */
[----:B------:R-:W-:Y:S06]  /*04b0*/  BAR.SYNC.DEFER_BLOCKING 0x0 ;  /* 0x0000000000007b1d */ /* 0x000fec0000010000 */
[----:B------:R-:W-:Y:S05]  /*04c0*/  BRA.U !UP0, `(.L_x_0) ;  /* 0x0000000108507547 */ /* 0x000fea000b800000 */
[----:B0-----:R-:W-:-:S07]  /*04d0*/  IMAD.MOV.U32 R7, RZ, RZ, R6 ;  /* 0x000000ffff077224 */ /* 0x001fce00078e0006 */
.L_x_3:
[----:B------:R-:W-:Y:S01]  /*04e0*/  SHF.R.U32.HI R19, RZ, 0x1, R7 ;  /* 0x00000001ff137819 */ /* 0x000fe20000011607 */
[----:B------:R-:W-:Y:S03]  /*04f0*/  BSSY.RECONVERGENT B0, `(.L_x_1) ;  /* 0x000000d000007945 */ /* 0x000fe60003800200 */
[----:B------:R-:W-:-:S13]  /*0500*/  ISETP.GE.U32.AND P0, PT, R3, R19, PT ;  /* 0x000000130300720c */ /* 0x000fda0003f06070 */
[----:B0-----:R-:W-:Y:S05]  /*0510*/  @P0 BRA `(.L_x_2) ;  /* 0x0000000000280947 */ /* 0x001fea0003800000 */
[----:B------:R-:W-:Y:S01]  /*0520*/  IMAD R9, R19, 0x4, R10 ;  /* 0x0000000413097824 */ /* 0x000fe200078e020a */
[----:B------:R-:W-:Y:S05]  /*0530*/  LDS R12, [R10] ;  /* 0x000000000a0c7984 */ /* 0x000fea0000000800 */
[----:B------:R-:W0:Y:S02]  /*0540*/  LDS R9, [R9] ;  /* 0x0000000009097984 */ /* 0x000e240000000800 */
[----:B0-----:R-:W-:Y:S01]  /*0550*/  FADD R11, R9, R12 ;  /* 0x0000000c090b7221 */ /* 0x001fe20000000000 */
[----:B------:R-:W-:-:S04]  /*0560*/  IMAD R12, R19, 0x4, R0 ;  /* 0x00000004130c7824 */ /* 0x000fc800078e0200 */
[----:B------:R-:W-:Y:S04]  /*0570*/  STS [R10], R11 ;  /* 0x0000000b0a007388 */ /* 0x000fe80000000800 */
[----:B------:R-:W-:Y:S04]  /*0580*/  LDS R12, [R12] ;  /* 0x000000000c0c7984 */ /* 0x000fe80000000800 */
[----:B------:R-:W0:Y:S02]  /*0590*/  LDS R13, [R0] ;  /* 0x00000000000d7984 */ /* 0x000e240000000800 */
[----:B0-----:R-:W-:-:S05]  /*05a0*/  FADD R13, R12, R13 ;  /* 0x0000000d0c0d7221 */ /* 0x001fca0000000000 */
[----:B------:R0:W-:Y:S02]  /*05b0*/  STS [R0], R13 ;  /* 0x0000000d00007388 */ /* 0x0001e40000000800 */
.L_x_2:
[----:B------:R-:W-:Y:S05]  /*05c0*/  BSYNC.RECONVERGENT B0 ;  /* 0x0000000000007941 */ /* 0x000fea0003800200 */
.L_x_1:
[----:B------:R-:W-:Y:S01]  /*05d0*/  BAR.SYNC.DEFER_BLOCKING 0x0 ;  /* 0x0000000000007b1d */ /* 0x000fe20000010000 */
[----:B------:R-:W-:Y:S01]  /*05e0*/  ISETP.GT.U32.AND P0, PT, R7, 0x83, PT ;  /* 0x000000830700780c */ /* 0x000fe20003f04070 */
[----:B------:R-:W-:-:S12]  /*05f0*/  IMAD.MOV.U32 R7, RZ, RZ, R19 ;  /* 0x000000ffff077224 */ /* 0x000fd800078e0013 */
[----:B------:R-:W-:Y:S05]  /*0600*/  @P0 BRA `(.L_x_3) ;  /* 0xfffffffc00b40947 */ /* 0x000fea000383ffff */
.L_x_0:
[----:B------:R1:W5:Y:S01]  /*0610*/  LDG.E R12, desc[UR8][R16.64] ;  /* 0x00000008100c7981 */ /* 0x000362000c1e1900 */
[----:B------:R-:W-:Y:S01]  /*0620*/  ISETP.GT.U32.AND P0, PT, R3, 0x1f, PT ;  /* 0x0000001f0300780c */ /* 0x000fe20003f04070 */
[----:B------:R-:W-:-:S12]  /*0630*/  BSSY.RECONVERGENT B0, `(.L_x_4) ;  /* 0x0000032000007945 */ /* 0x000fd80003800200 */
[----:B-1----:R-:W-:Y:S05]  /*0640*/  @P0 BRA `(.L_x_5) ;  /* 0x0000000000c00947 */ /* 0x002fea0003800000 */
[----:B0-----:R-:W-:Y:S04]  /*0650*/  LDS R7, [R10+0x80] ;  /* 0x000080000a077984 */ /* 0x001fe80000000800 */
[----:B------:R-:W0:Y:S02]  /*0660*/  LDS R18, [R10] ;  /* 0x000000000a127984 */ /* 0x000e240000000800 */
[----:B0-----:R-:W-:-:S05]  /*0670*/  FADD R7, R7, R18 ;  /* 0x0000001207077221 */ /* 0x001fca0000000000 */
[----:B------:R-:W-:Y:S04]  /*0680*/  STS [R10], R7 ;  /* 0x000000070a007388 */ /* 0x000fe80000000800 */
[----:B------:R-:W-:Y:S04]  /*0690*/  LDS R9, [R10+0x40] ;  /* 0x000040000a097984 */ /* 0x000fe80000000800 */
        /* <DEDUP_REMOVED lines=42> */
[----:B------:R1:W-:Y:S02]  /*0940*/  STS [R0], R13 ;  /* 0x0000000d00007388 */ /* 0x0003e40000000800 */
.L_x_5:
[----:B------:R-:W-:Y:S05]  /*0950*/  BSYNC.RECONVERGENT B0 ;  /* 0x0000000000007941 */ /* 0x000fea0003800200 */
.L_x_4:
[----:B------:R-:W2:Y:S01]  /*0960*/  S2UR UR5, SR_CgaCtaId ;  /* 0x00000000000579c3 */ /* 0x000ea20000008800 */
[----:B------:R-:W-:Y:S01]  /*0970*/  UMOV UR4, 0x400 ;  /* 0x0000040000047882 */ /* 0x000fe20000000000 */
[----:B01---5:R-:W-:Y:S01]  /*0980*/  I2F.F64 R12, R12 ;  /* 0x0000000c000c7312 */ /* 0x023fe20000201c00 */
[----:B------:R-:W-:Y:S01]  /*0990*/  BSSY.RECONVERGENT B0, `(.L_x_6) ;  /* 0x0000008000007945 */ /* 0x000fe20003800200 */
[----:B------:R-:W-:Y:S01]  /*09a0*/  MOV R0, 0xa10 ;  /* 0x00000a1000007802 */ /* 0x000fe20000000f00 */
[----:B--2---:R-:W-:-:S09]  /*09b0*/  ULEA UR4, UR5, UR4, 0x18 ;  /* 0x0000000405047291 */ /* 0x004fd2000f8ec0ff */
[----:B------:R-:W0:Y:S02]  /*09c0*/  LDS R9, [UR4] ;  /* 0x00000004ff097984 */ /* 0x000e240008000800 */
[----:B0-----:R-:W-:-:S04]  /*09d0*/  FADD R7, R5, -R9 ;  /* 0x8000000905077221 */ /* 0x001fc80000000000 */
[----:B------:R-:W0:Y:S02]  /*09e0*/  F2F.F64.F32 R18, R7 ;  /* 0x0000000700127310 */ /* 0x000e240000201800 */
[----:B0-----:R-:W-:-:S11]  /*09f0*/  DADD R28, -RZ, |R18| ;  /* 0x00000000ff1c7229 */ /* 0x001fd60000000512 */
[----:B------:R-:W-:Y:S05]  /*0a00*/  CALL.REL.NOINC `($_Z19CorrelationFeature2iPiPf$__internal_accurate_pow) ;  /* 0x0000001800687944 */ /* 0x000fea0003c00000 */
[----:B------:R-:W-:Y:S05]  /*0a10*/  BSYNC.RECONVERGENT B0 ;  /* 0x0000000000007941 */ /* 0x000fea0003800200 */
.L_x_6:
[----:B------:R-:W2:Y:S01]  /*0a20*/  LDG.E R22, desc[UR8][R14.64] ;  /* 0x000000080e167981 */ /* 0x000ea2000c1e1900 */
[----:B------:R-:W-:Y:S01]  /*0a30*/  DADD R10, R18, 2 ;  /* 0x40000000120a7429 */ /* 0x000fe20000000000 */
[----:B------:R-:W-:Y:S01]  /*0a40*/  FADD R9, R4, -R9 ;  /* 0x8000000904097221 */ /* 0x000fe20000000000 */
[C---:B------:R-:W-:Y:S01]  /*0a50*/  FSETP.NEU.AND P0, PT, R7.reuse, RZ, PT ;  /* 0x000000ff0700720b */ /* 0x040fe20003f0d000 */
[----:B------:R-:W-:Y:S01]  /*0a60*/  BSSY.RECONVERGENT B0, `(.L_x_7) ;  /* 0x000000f000007945 */ /* 0x000fe20003800200 */
[----:B------:R-:W-:Y:S01]  /*0a70*/  FSETP.NEU.AND P2, PT, R7, 1, PT ;  /* 0x3f8000000700780b */ /* 0x000fe20003f4d000 */
[----:B------:R-:W0:Y:S05]  /*0a80*/  F2F.F64.F32 R20, R9 ;  /* 0x0000000900147310 */ /* 0x000e2a0000201800 */
[----:B------:R-:W-:-:S04]  /*0a90*/  LOP3.LUT R0, R11, 0x7ff00000, RZ, 0xc0, !PT ;  /* 0x7ff000000b007812 */ /* 0x000fc800078ec0ff */
[----:B------:R-:W-:Y:S02]  /*0aa0*/  ISETP.NE.AND P1, PT, R0, 0x7ff00000, PT ;  /* 0x7ff000000000780c */ /* 0x000fe40003f25270 */
[----:B------:R-:W-:Y:S01]  /*0ab0*/  @!P0 CS2R R24, SRZ ;  /* 0x0000000000188805 */ /* 0x000fe2000001ff00 */
[----:B0-----:R-:W-:Y:S01]  /*0ac0*/  DADD R28, -RZ, |R20| ;  /* 0x00000000ff1c7229 */ /* 0x001fe20000000514 */
[----:B--2---:R0:W1:Y:S09]  /*0ad0*/  I2F.F64 R10, R22 ;  /* 0x00000016000a7312 */ /* 0x0040720000201c00 */
[----:B------:R-:W-:Y:S05]  /*0ae0*/  @P1 BRA `(.L_x_8) ;  /* 0x0000000000181947 */ /* 0x000fea0003800000 */
[----:B------:R-:W-:-:S13]  /*0af0*/  FSETP.NAN.AND P0, PT, R7, R7, PT ;  /* 0x000000070700720b */ /* 0x000fda0003f08000 */
[----:B------:R-:W-:Y:S01]  /*0b00*/  @P0 DADD R24, R18, 2 ;  /* 0x4000000012180429 */ /* 0x000fe20000000000 */
[----:B------:R-:W-:Y:S10]  /*0b10*/  @P0 BRA `(.L_x_8) ;  /* 0x00000000000c0947 */ /* 0x000ff40003800000 */
[----:B------:R-:W-:-:S14]  /*0b20*/  DSETP.NEU.AND P0, PT, |R18|, +INF , PT ;  /* 0x7ff000001200742a */ /* 0x000fdc0003f0d200 */
[----:B------:R-:W-:Y:S01]  /*0b30*/  @!P0 IMAD.MOV.U32 R24, RZ, RZ, 0x0 ;  /* 0x00000000ff188424 */ /* 0x000fe200078e00ff */
[----:B------:R-:W-:-:S07]  /*0b40*/  @!P0 MOV R25, 0x7ff00000 ;  /* 0x7ff0000000198802 */ /* 0x000fce0000000f00 */
.L_x_8:
[----:B------:R-:W-:Y:S05]  /*0b50*/  BSYNC.RECONVERGENT B0 ;  /* 0x0000000000007941 */ /* 0x000fea0003800200 */
.L_x_7:
[----:B------:R-:W-:Y:S01]  /*0b60*/  BSSY.RECONVERGENT B0, `(.L_x_9) ;  /* 0x0000005000007945 */ /* 0x000fe20003800200 */
[----:B------:R-:W-:Y:S02]  /*0b70*/  FSEL R18, R24, RZ, P2 ;  /* 0x000000ff18127208 */ /* 0x000fe40001000000 */
[----:B------:R-:W-:Y:S02]  /*0b80*/  FSEL R19, R25, 1.875, P2 ;  /* 0x3ff0000019137808 */ /* 0x000fe40001000000 */
[----:B------:R-:W-:-:S07]  /*0b90*/  MOV R0, 0xbb0 ;  /* 0x00000bb000007802 */ /* 0x000fce0000000f00 */
[----:B01----:R-:W-:Y:S05]  /*0ba0*/  CALL.REL.NOINC `($_Z19CorrelationFeature2iPiPf$__internal_accurate_pow) ;  /* 0x0000001800007944 */ /* 0x003fea0003c00000 */
[----:B------:R-:W-:Y:S05]  /*0bb0*/  BSYNC.RECONVERGENT B0 ;  /* 0x0000000000007941 */ /* 0x000fea0003800200 */
.L_x_9:
[----:B------:R-:W-:Y:S01]  /*0bc0*/  DADD R22, R20, 2 ;  /* 0x4000000014167429 */ /* 0x000fe20000000000 */
[C---:B------:R-:W-:Y:S01]  /*0bd0*/  FSETP.NEU.AND P0, PT, R9.reuse, RZ, PT ;  /* 0x000000ff0900720b */ /* 0x040fe20003f0d000 */
[----:B------:R-:W-:Y:S01]  /*0be0*/  BSSY.RECONVERGENT B0, `(.L_x_10) ;  /* 0x000000c000007945 */ /* 0x000fe20003800200 */
[----:B------:R-:W-:-:S07]  /*0bf0*/  FSETP.NEU.AND P2, PT, R9, 1, PT ;  /* 0x3f8000000900780b */ /* 0x000fce0003f4d000 */
[----:B------:R-:W-:-:S04]  /*0c00*/  LOP3.LUT R22, R23, 0x7ff00000, RZ, 0xc0, !PT ;  /* 0x7ff0000017167812 */ /* 0x000fc800078ec0ff */
[----:B------:R-:W-:Y:S02]  /*0c10*/  ISETP.NE.AND P1, PT, R22, 0x7ff00000, PT ;  /* 0x7ff000001600780c */ /* 0x000fe40003f25270 */
[----:B------:R-:W-:-:S11]  /*0c20*/  @!P0 CS2R R24, SRZ ;  /* 0x0000000000188805 */ /* 0x000fd6000001ff00 */
[----:B------:R-:W-:Y:S05]  /*0c30*/  @P1 BRA `(.L_x_11) ;  /* 0x0000000000181947 */ /* 0x000fea0003800000 */
[----:B------:R-:W-:-:S13]  /*0c40*/  FSETP.NAN.AND P0, PT, R9, R9, PT ;  /* 0x000000090900720b */ /* 0x000fda0003f08000 */
[----:B------:R-:W-:Y:S01]  /*0c50*/  @P0 DADD R24, R20, 2 ;  /* 0x4000000014180429 */ /* 0x000fe20000000000 */
[----:B------:R-:W-:Y:S10]  /*0c60*/  @P0 BRA `(.L_x_11) ;  /* 0x00000000000c0947 */ /* 0x000ff40003800000 */
[----:B------:R-:W-:-:S14]  /*0c70*/  DSETP.NEU.AND P0, PT, |R20|, +INF , PT ;  /* 0x7ff000001400742a */ /* 0x000fdc0003f0d200 */
[----:B------:R-:W-:Y:S02]  /*0c80*/  @!P0 IMAD.MOV.U32 R24, RZ, RZ, 0x0 ;  /* 0x00000000ff188424 */ /* 0x000fe400078e00ff */
[----:B------:R-:W-:-:S07]  /*0c90*/  @!P0 IMAD.MOV.U32 R25, RZ, RZ, 0x7ff00000 ;  /* 0x7ff00000ff198424 */ /* 0x000fce00078e00ff */
.L_x_11:
[----:B------:R-:W-:Y:S05]  /*0ca0*/  BSYNC.RECONVERGENT B0 ;  /* 0x0000000000007941 */ /* 0x000fea0003800200 */
.L_x_10:
[----:B------:R-:W-:Y:S01]  /*0cb0*/  FSEL R20, R24, RZ, P2 ;  /* 0x000000ff18147208 */ /* 0x000fe20001000000 */
[----:B------:R-:W0:Y:S01]  /*0cc0*/  S2UR UR6, SR_CgaCtaId ;  /* 0x00000000000679c3 */ /* 0x000e220000008800 */
[----:B------:R-:W-:Y:S01]  /*0cd0*/  FSEL R21, R25, 1.875, P2 ;  /* 0x3ff0000019157808 */ /* 0x000fe20001000000 */
[----:B------:R-:W-:Y:S01]  /*0ce0*/  UMOV UR5, 0x400 ;  /* 0x0000040000057882 */ /* 0x000fe20000000000 */
[----:B------:R-:W-:Y:S01]  /*0cf0*/  I2FP.F32.U32 R8, R8 ;  /* 0x0000000800087245 */ /* 0x000fe20000201000 */
[----:B------:R-:W-:Y:S01]  /*0d00*/  UIADD3 UR4, UPT, UPT, UR5, 0x400, URZ ;  /* 0x0000040005047890 */ /* 0x000fe2000fffe0ff */
[----:B------:R-:W-:Y:S01]  /*0d10*/  BSSY.RECONVERGENT B0, `(.L_x_12) ;  /* 0x000000e000007945 */ /* 0x000fe20003800200 */
[----:B------:R-:W-:Y:S01]  /*0d20*/  MOV R0, 0xdf0 ;  /* 0x00000df000007802 */ /* 0x000fe20000000f00 */
[----:B------:R-:W-:-:S08]  /*0d30*/  DMUL R20, R10, R20 ;  /* 0x000000140a147228 */ /* 0x000fd00000000000 */
[----:B------:R-:W-:Y:S01]  /*0d40*/  DFMA R20, R12, R18, R20 ;  /* 0x000000120c14722b */ /* 0x000fe20000000014 */
[----:B0-----:R-:W-:-:S09]  /*0d50*/  ULEA UR4, UR6, UR4, 0x18 ;  /* 0x0000000406047291 */ /* 0x001fd2000f8ec0ff */
[----:B------:R-:W0:Y:S01]  /*0d60*/  F2F.F32.F64 R20, R20 ;  /* 0x0000001400147310 */ /* 0x000e220000301000 */
[----:B------:R-:W-:Y:S01]  /*0d70*/  ULEA UR5, UR6, UR5, 0x18 ;  /* 0x0000000506057291 */ /* 0x000fe2000f8ec0ff */
[----:B------:R-:W-:-:S05]  /*0d80*/  LEA R7, R3, UR4, 0x2 ;  /* 0x0000000403077c11 */ /* 0x000fca000f8e10ff */
[----:B0-----:R-:W-:Y:S04]  /*0d90*/  STS [R7], R20 ;  /* 0x0000001407007388 */ /* 0x001fe80000000800 */
[----:B------:R-:W0:Y:S02]  /*0da0*/  LDS R39, [UR5+0x200] ;  /* 0x00020005ff277984 */ /* 0x000e240008000800 */
[----:B0-----:R-:W-:-:S04]  /*0db0*/  FADD R9, R8, -R39 ;  /* 0x8000002708097221 */ /* 0x001fc80000000000 */
[----:B------:R-:W0:Y:S02]  /*0dc0*/  F2F.F64.F32 R18, R9 ;  /* 0x0000000900127310 */ /* 0x000e240000201800 */
[----:B0-----:R-:W-:-:S11]  /*0dd0*/  DADD R28, -RZ, |R18| ;  /* 0x00000000ff1c7229 */ /* 0x001fd60000000512 */
[----:B------:R-:W-:Y:S05]  /*0de0*/  CALL.REL.NOINC `($_Z19CorrelationFeature2iPiPf$__internal_accurate_pow) ;  /* 0x0000001400707944 */ /* 0x000fea0003c00000 */
[----:B------:R-:W-:Y:S05]  /*0df0*/  BSYNC.RECONVERGENT B0 ;  /* 0x0000000000007941 */ /* 0x000fea0003800200 */
.L_x_12:
[----:B------:R-:W-:Y:S01]  /*0e00*/  DADD R22, R18, 2 ;  /* 0x4000000012167429 */ /* 0x000fe20000000000 */
[----:B------:R-:W-:Y:S01]  /*0e10*/  I2FP.F32.U32 R38, R38 ;  /* 0x0000002600267245 */ /* 0x000fe20000201000 */
[----:B------:R-:W-:Y:S01]  /*0e20*/  BSSY.RECONVERGENT B0, `(.L_x_13) ;  /* 0x0000010000007945 */ /* 0x000fe20003800200 */
[C---:B------:R-:W-:Y:S02]  /*0e30*/  FSETP.NEU.AND P0, PT, R9.reuse, RZ, PT ;  /* 0x000000ff0900720b */ /* 0x040fe40003f0d000 */
[----:B------:R-:W-:Y:S01]  /*0e40*/  FSETP.NEU.AND P2, PT, R9, 1, PT ;  /* 0x3f8000000900780b */ /* 0x000fe20003f4d000 */
[----:B------:R-:W-:-:S04]  /*0e50*/  FADD R39, -R39, R38 ;  /* 0x0000002627277221 */ /* 0x000fc80000000100 */
[----:B------:R-:W-:Y:S01]  /*0e60*/  LOP3.LUT R22, R23, 0x7ff00000, RZ, 0xc0, !PT ;  /* 0x7ff0000017167812 */ /* 0x000fe200078ec0ff */
[----:B------:R-:W0:Y:S03]  /*0e70*/  F2F.F64.F32 R20, R39 ;  /* 0x0000002700147310 */ /* 0x000e260000201800 */
[----:B------:R-:W-:Y:S02]  /*0e80*/  ISETP.NE.AND P1, PT, R22, 0x7ff00000, PT ;  /* 0x7ff000001600780c */ /* 0x000fe40003f25270 */
[----:B------:R-:W-:Y:S01]  /*0e90*/  @!P0 CS2R R24, SRZ ;  /* 0x0000000000188805 */ /* 0x000fe2000001ff00 */
[----:B0-----:R-:W-:-:S10]  /*0ea0*/  DADD R28, -RZ, |R20| ;  /* 0x00000000ff1c7229 */ /* 0x001fd40000000514 */
[----:B------:R-:W-:Y:S05]  /*0eb0*/  @P1 BRA `(.L_x_14) ;  /* 0x0000000000181947 */ /* 0x000fea0003800000 */
[----:B------:R-:W-:-:S13]  /*0ec0*/  FSETP.NAN.AND P0, PT, R9, R9, PT ;  /* 0x000000090900720b */ /* 0x000fda0003f08000 */
[----:B------:R-:W-:Y:S01]  /*0ed0*/  @P0 DADD R24, R18, 2 ;  /* 0x4000000012180429 */ /* 0x000fe20000000000 */
[----:B------:R-:W-:Y:S10]  /*0ee0*/  @P0 BRA `(.L_x_14) ;  /* 0x00000000000c0947 */ /* 0x000ff40003800000 */
[----:B------:R-:W-:-:S14]  /*0ef0*/  DSETP.NEU.AND P0, PT, |R18|, +INF , PT ;  /* 0x7ff000001200742a */ /* 0x000fdc0003f0d200 */
[----:B------:R-:W-:Y:S02]  /*0f00*/  @!P0 IMAD.MOV.U32 R24, RZ, RZ, 0x0 ;  /* 0x00000000ff188424 */ /* 0x000fe400078e00ff */
[----:B------:R-:W-:-:S07]  /*0f10*/  @!P0 IMAD.MOV.U32 R25, RZ, RZ, 0x7ff00000 ;  /* 0x7ff00000ff198424 */ /* 0x000fce00078e00ff */
.L_x_14:
[----:B------:R-:W-:Y:S05]  /*0f20*/  BSYNC.RECONVERGENT B0 ;  /* 0x0000000000007941 */ /* 0x000fea0003800200 */
.L_x_13:
[----:B------:R-:W-:Y:S01]  /*0f30*/  FSEL R18, R24, RZ, P2 ;  /* 0x000000ff18127208 */ /* 0x000fe20001000000 */
[----:B------:R-:W-:Y:S01]  /*0f40*/  BSSY.RECONVERGENT B0, `(.L_x_15) ;  /* 0x0000005000007945 */ /* 0x000fe20003800200 */
[----:B------:R-:W-:Y:S02]  /*0f50*/  FSEL R19, R25, 1.875, P2 ;  /* 0x3ff0000019137808 */ /* 0x000fe40001000000 */
[----:B------:R-:W-:-:S04]  /*0f60*/  MOV R0, 0xf90 ;  /* 0x00000f9000007802 */ /* 0x000fc80000000f00 */
[----:B------:R-:W-:-:S11]  /*0f70*/  DMUL R12, R12, R18 ;  /* 0x000000120c0c7228 */ /* 0x000fd60000000000 */
[----:B------:R-:W-:Y:S05]  /*0f80*/  CALL.REL.NOINC `($_Z19CorrelationFeature2iPiPf$__internal_accurate_pow) ;  /* 0x0000001400087944 */ /* 0x000fea0003c00000 */
[----:B------:R-:W-:Y:S05]  /*0f90*/  BSYNC.RECONVERGENT B0 ;  /* 0x0000000000007941 */ /* 0x000fea0003800200 */
.L_x_15:
[----:B------:R-:W-:Y:S01]  /*0fa0*/  DADD R18, R20, 2 ;  /* 0x4000000014127429 */ /* 0x000fe20000000000 */
[----:B------:R-:W-:Y:S01]  /*0fb0*/  FSETP.NEU.AND P0, PT, R39, RZ, PT ;  /* 0x000000ff2700720b */ /* 0x000fe20003f0d000 */
[----:B------:R-:W-:Y:S08]  /*0fc0*/  BSSY.RECONVERGENT B0, `(.L_x_16) ;  /* 0x000000b000007945 */ /* 0x000ff00003800200 */
        /* <DEDUP_REMOVED lines=8> */
[----:B------:R-:W-:Y:S01]  /*1050*/  @!P0 IMAD.MOV.U32 R24, RZ, RZ, 0x0 ;  /* 0x00000000ff188424 */ /* 0x000fe200078e00ff */
[----:B------:R-:W-:-:S07]  /*1060*/  @!P0 MOV R25, 0x7ff00000 ;  /* 0x7ff0000000198802 */ /* 0x000fce0000000f00 */
.L_x_17:
[----:B------:R-:W-:Y:S05]  /*1070*/  BSYNC.RECONVERGENT B0 ;  /* 0x0000000000007941 */ /* 0x000fea0003800200 */
.L_x_16:
[----:B------:R-:W0:Y:S01]  /*1080*/  S2UR UR5, SR_CgaCtaId ;  /* 0x00000000000579c3 */ /* 0x000e220000008800 */
[----:B------:R-:W-:Y:S01]  /*1090*/  FSETP.NEU.AND P0, PT, R39, 1, PT ;  /* 0x3f8000002700780b */ /* 0x000fe20003f0d000 */
[----:B------:R-:W-:Y:S02]  /*10a0*/  UMOV UR4, 0x400 ;  /* 0x0000040000047882 */ /* 0x000fe40000000000 */
[----:B------:R-:W-:Y:S01]  /*10b0*/  UIADD3 UR4, UPT, UPT, UR4, 0x600, URZ ;  /* 0x0000060004047890 */ /* 0x000fe2000fffe0ff */
[----:B------:R-:W-:Y:S02]  /*10c0*/  FSEL R18, R24, RZ, P0 ;  /* 0x000000ff18127208 */ /* 0x000fe40000000000 */
[----:B------:R-:W-:Y:S02]  /*10d0*/  FSEL R19, R25, 1.875, P0 ;  /* 0x3ff0000019137808 */ /* 0x000fe40000000000 */
[----:B------:R-:W-:-:S04]  /*10e0*/  ISETP.GE.U32.AND P0, PT, R6, 0x42, PT ;  /* 0x000000420600780c */ /* 0x000fc80003f06070 */
[----:B------:R-:W-:-:S10]  /*10f0*/  DFMA R12, R10, R18, R12 ;  /* 0x000000120a0c722b */ /* 0x000fd4000000000c */
[----:B------:R-:W1:Y:S01]  /*1100*/  F2F.F32.F64 R13, R12 ;  /* 0x0000000c000d7310 */ /* 0x000e620000301000 */
[----:B0-----:R-:W-:-:S06]  /*1110*/  ULEA UR4, UR5, UR4, 0x18 ;  /* 0x0000000405047291 */ /* 0x001fcc000f8ec0ff */
[----:B------:R-:W-:-:S05]  /*1120*/  LEA R0, R3, UR4, 0x2 ;  /* 0x0000000403007c11 */ /* 0x000fca000f8e10ff */
[----:B-1----:R0:W-:Y:S01]  /*1130*/  STS [R0], R13 ;  /* 0x0000000d00007388 */ /* 0x0021e20000000800 */
[----:B------:R-:W-:Y:S05]  /*1140*/  @!P0 BRA `(.L_x_18) ;  /* 0x0000000000508947 */ /* 0x000fea0003800000 */
[----:B------:R-:W-:-:S07]  /*1150*/  IMAD.MOV.U32 R9, RZ, RZ, R6 ;  /* 0x000000ffff097224 */ /* 0x000fce00078e0006 */
.L_x_21:
[----:B------:R-:W-:Y:S01]  /*1160*/  SHF.R.U32.HI R20, RZ, 0x1, R9 ;  /* 0x00000001ff147819 */ /* 0x000fe20000011609 */
[----:B------:R-:W-:Y:S03]  /*1170*/  BSSY.RECONVERGENT B0, `(.L_x_19) ;  /* 0x000000d000007945 */ /* 0x000fe60003800200 */
[----:B------:R-:W-:-:S13]  /*1180*/  ISETP.GE.U32.AND P0, PT, R3, R20, PT ;  /* 0x000000140300720c */ /* 0x000fda0003f06070 */
[----:B-1----:R-:W-:Y:S05]  /*1190*/  @P0 BRA `(.L_x_20) ;  /* 0x0000000000280947 */ /* 0x002fea0003800000 */
[----:B------:R-:W-:Y:S01]  /*11a0*/  IMAD R10, R20, 0x4, R7 ;  /* 0x00000004140a7824 */ /* 0x000fe200078e0207 */
[----:B------:R-:W-:Y:S05]  /*11b0*/  LDS R11, [R7] ;  /* 0x00000000070b7984 */ /* 0x000fea0000000800 */
[----:B------:R-:W1:Y:S02]  /*11c0*/  LDS R10, [R10] ;  /* 0x000000000a0a7984 */ /* 0x000e640000000800 */
[----:B-1----:R-:W-:Y:S01]  /*11d0*/  FADD R12, R10, R11 ;  /* 0x0000000b0a0c7221 */ /* 0x002fe20000000000 */
[----:B------:R-:W-:-:S04]  /*11e0*/  IMAD R11, R20, 0x4, R0 ;  /* 0x00000004140b7824 */ /* 0x000fc800078e0200 */
[----:B------:R-:W-:Y:S04]  /*11f0*/  STS [R7], R12 ;  /* 0x0000000c07007388 */ /* 0x000fe80000000800 */
[----:B------:R-:W-:Y:S04]  /*1200*/  LDS R11, [R11] ;  /* 0x000000000b0b7984 */ /* 0x000fe80000000800 */
[----:B------:R-:W0:Y:S02]  /*1210*/  LDS R18, [R0] ;  /* 0x0000000000127984 */ /* 0x000e240000000800 */
[----:B0-----:R-:W-:-:S05]  /*1220*/  FADD R13, R11, R18 ;  /* 0x000000120b0d7221 */ /* 0x001fca0000000000 */
[----:B------:R1:W-:Y:S02]  /*1230*/  STS [R0], R13 ;  /* 0x0000000d00007388 */ /* 0x0003e40000000800 */
.L_x_20:
[----:B------:R-:W-:Y:S05]  /*1240*/  BSYNC.RECONVERGENT B0 ;  /* 0x0000000000007941 */ /* 0x000fea0003800200 */
.L_x_19:
[----:B------:R-:W-:Y:S01]  /*1250*/  BAR.SYNC.DEFER_BLOCKING 0x0 ;  /* 0x0000000000007b1d */ /* 0x000fe20000010000 */
[----:B------:R-:W-:Y:S01]  /*1260*/  ISETP.GT.U32.AND P0, PT, R9, 0x83, PT ;  /* 0x000000830900780c */ /* 0x000fe20003f04070 */
[----:B------:R-:W-:-:S12]  /*1270*/  IMAD.MOV.U32 R9, RZ, RZ, R20 ;  /* 0x000000ffff097224 */ /* 0x000fd800078e0014 */
[----:B------:R-:W-:Y:S05]  /*1280*/  @P0 BRA `(.L_x_21) ;  /* 0xfffffffc00b40947 */ /* 0x000fea000383ffff */
.L_x_18:
[----:B------:R2:W5:Y:S01]  /*1290*/  LDG.E R16, desc[UR8][R16.64] ;  /* 0x0000000810107981 */ /* 0x000562000c1e1900 */
[----:B------:R-:W-:Y:S01]  /*12a0*/  ISETP.GT.U32.AND P0, PT, R3, 0x1f, PT ;  /* 0x0000001f0300780c */ /* 0x000fe20003f04070 */
[----:B------:R-:W-:-:S12]  /*12b0*/  BSSY.RECONVERGENT B0, `(.L_x_22) ;  /* 0x0000032000007945 */ /* 0x000fd80003800200 */
[----:B--2---:R-:W-:Y:S05]  /*12c0*/  @P0 BRA `(.L_x_23) ;  /* 0x0000000000c00947 */ /* 0x004fea0003800000 */
[----:B------:R-:W-:Y:S04]  /*12d0*/  LDS R9, [R7+0x80] ;  /* 0x0000800007097984 */ /* 0x000fe80000000800 */
[----:B------:R-:W2:Y:S02]  /*12e0*/  LDS R10, [R7] ;  /* 0x00000000070a7984 */ /* 0x000ea40000000800 */
[----:B--2---:R-:W-:-:S05]  /*12f0*/  FADD R10, R9, R10 ;  /* 0x0000000a090a7221 */ /* 0x004fca0000000000 */
[----:B------:R-:W-:Y:S04]  /*1300*/  STS [R7], R10 ;  /* 0x0000000a07007388 */ /* 0x000fe80000000800 */
        /* <DEDUP_REMOVED lines=29> */
[----:B01----:R-:W0:Y:S02]  /*14e0*/  LDS R13, [R0] ;  /* 0x00000000000d7984 */ /* 0x003e240000000800 */
        /* <DEDUP_REMOVED lines=14> */
.L_x_23:
[----:B------:R-:W-:Y:S05]  /*15d0*/  BSYNC.RECONVERGENT B0 ;  /* 0x0000000000007941 */ /* 0x000fea0003800200 */
.L_x_22:
[----:B------:R-:W3:Y:S01]  /*15e0*/  S2UR UR5, SR_CgaCtaId ;  /* 0x00000000000579c3 */ /* 0x000ee20000008800 */
[----:B------:R-:W-:Y:S01]  /*15f0*/  UMOV UR4, 0x400 ;  /* 0x0000040000047882 */ /* 0x000fe20000000000 */
[----:B------:R-:W-:Y:S01]  /*1600*/  UMOV UR6, 0xd9d7bdbb ;  /* 0xd9d7bdbb00067882 */ /* 0x000fe20000000000 */
[----:B------:R-:W-:Y:S01]  /*1610*/  UMOV UR7, 0x3ddb7cdf ;  /* 0x3ddb7cdf00077882 */ /* 0x000fe20000000000 */
[----:B------:R-:W-:Y:S01]  /*1620*/  IMAD.MOV.U32 R12, RZ, RZ, 0x1 ;  /* 0x00000001ff0c7424 */ /* 0x000fe200078e00ff */
[----:B-----5:R-:W-:Y:S01]  /*1630*/  I2FP.F32.S32 R16, R16 ;  /* 0x0000001000107245 */ /* 0x020fe20000201400 */
[----:B------:R-:W-:Y:S01]  /*1640*/  BSSY.RECONVERGENT B0, `(.L_x_24) ;  /* 0x0000024000007945 */ /* 0x000fe20003800200 */
[----:B------:R-:W-:Y:S01]  /*1650*/  ISETP.GE.U32.AND P1, PT, R6, 0x42, PT ;  /* 0x000000420600780c */ /* 0x000fe20003f26070 */
[----:B---3--:R-:W-:-:S09]  /*1660*/  ULEA UR4, UR5, UR4, 0x18 ;  /* 0x0000000405047291 */ /* 0x008fd2000f8ec0ff */
[----:B012---:R-:W-:Y:S04]  /*1670*/  LDS R0, [UR4+0x400] ;  /* 0x00040004ff007984 */ /* 0x007fe80008000800 */
[----:B------:R-:W0:Y:S02]  /*1680*/  LDS R7, [UR4+0x600] ;  /* 0x00060004ff077984 */ /* 0x000e240008000800 */
[----:B0-----:R-:W-:Y:S02]  /*1690*/  FMUL R9, R0, R7 ;  /* 0x0000000700097220 */ /* 0x001fe40000400000 */
[----:B------:R-:W0:Y:S02]  /*16a0*/  LDS R0, [UR4] ;  /* 0x00000004ff007984 */ /* 0x000e240008000800 */
[----:B------:R-:W1:Y:S02]  /*16b0*/  F2F.F64.F32 R10, R9 ;  /* 0x00000009000a7310 */ /* 0x000e640000201800 */
[----:B------:R-:W2:Y:S01]  /*16c0*/  LDS R7, [UR4+0x200] ;  /* 0x00020004ff077984 */ /* 0x000ea20008000800 */
[----:B-1----:R-:W-:-:S06]  /*16d0*/  DADD R10, R10, UR6 ;  /* 0x000000060a0a7e29 */ /* 0x002fcc0008000000 */
[----:B------:R-:W1:Y:S02]  /*16e0*/  MUFU.RCP64H R13, R11 ;  /* 0x0000000b000d7308 */ /* 0x000e640000001800 */
[----:B-1----:R-:W-:Y:S01]  /*16f0*/  DFMA R18, -R10, R12, 1 ;  /* 0x3ff000000a12742b */ /* 0x002fe2000000010c */
[----:B0-----:R-:W-:Y:S01]  /*1700*/  FADD R5, R5, -R0 ;  /* 0x8000000005057221 */ /* 0x001fe20000000000 */
[----:B--2---:R-:W-:-:S03]  /*1710*/  FADD R8, R8, -R7 ;  /* 0x8000000708087221 */ /* 0x004fc60000000000 */
[----:B------:R-:W-:-:S03]  /*1720*/  FMUL R5, R16, R5 ;  /* 0x0000000510057220 */ /* 0x000fc60000400000 */
[----:B------:R-:W-:Y:S01]  /*1730*/  DFMA R18, R18, R18, R18 ;  /* 0x000000121212722b */ /* 0x000fe20000000012 */
[----:B------:R-:W-:-:S07]  /*1740*/  FMUL R5, R5, R8 ;  /* 0x0000000805057220 */ /* 0x000fce0000400000 */
[----:B------:R-:W-:Y:S01]  /*1750*/  DFMA R18, R12, R18, R12 ;  /* 0x000000120c12722b */ /* 0x000fe2000000000c */
[----:B------:R-:W0:Y:S07]  /*1760*/  F2F.F64.F32 R12, R5 ;  /* 0x00000005000c7310 */ /* 0x000e2e0000201800 */
[----:B------:R-:W-:-:S08]  /*1770*/  DFMA R8, -R10, R18, 1 ;  /* 0x3ff000000a08742b */ /* 0x000fd00000000112 */
[----:B------:R-:W-:Y:S01]  /*1780*/  DFMA R8, R18, R8, R18 ;  /* 0x000000081208722b */ /* 0x000fe20000000012 */
[----:B0-----:R-:W-:-:S07]  /*1790*/  FSETP.GEU.AND P2, PT, |R13|, 6.5827683646048100446e-37, PT ;  /* 0x036000000d00780b */ /* 0x001fce0003f4e200 */
[----:B------:R-:W-:-:S08]  /*17a0*/  DMUL R16, R12, R8 ;  /* 0x000000080c107228 */ /* 0x000fd00000000000 */
[----:B------:R-:W-:-:S08]  /*17b0*/  DFMA R18, -R10, R16, R12 ;  /* 0x000000100a12722b */ /* 0x000fd0000000010c */
[----:B------:R-:W-:-:S10]  /*17c0*/  DFMA R8, R8, R18, R16 ;  /* 0x000000120808722b */ /* 0x000fd40000000010 */
[----:B------:R-:W-:-:S05]  /*17d0*/  FFMA R16, RZ, R11, R9 ;  /* 0x0000000bff107223 */ /* 0x000fca0000000009 */
[----:B------:R-:W-:-:S13]  /*17e0*/  FSETP.GT.AND P0, PT, |R16|, 1.469367938527859385e-39, PT ;  /* 0x001000001000780b */ /* 0x000fda0003f04200 */
[----:B------:R-:W-:Y:S05]  /*17f0*/  @P0 BRA P2, `(.L_x_25) ;  /* 0x0000000000200947 */ /* 0x000fea0001000000 */
[----:B------:R-:W-:Y:S01]  /*1800*/  MOV R18, R12 ;  /* 0x0000000c00127202 */ /* 0x000fe20000000f00 */
[----:B------:R-:W-:Y:S01]  /*1810*/  IMAD.MOV.U32 R19, RZ, RZ, R13 ;  /* 0x000000ffff137224 */ /* 0x000fe200078e000d */
[----:B------:R-:W-:Y:S01]  /*1820*/  MOV R22, 0x1860 ;  /* 0x0000186000167802 */ /* 0x000fe20000000f00 */
[----:B------:R-:W-:Y:S02]  /*1830*/  IMAD.MOV.U32 R16, RZ, RZ, R10 ;  /* 0x000000ffff107224 */ /* 0x000fe400078e000a */
[----:B------:R-:W-:-:S07]  /*1840*/  IMAD.MOV.U32 R17, RZ, RZ, R11 ;  /* 0x000000ffff117224 */ /* 0x000fce00078e000b */
[----:B------:R-:W-:Y:S05]  /*1850*/  CALL.REL.NOINC `($__internal_0_$__cuda_sm20_div_rn_f64_full) ;  /* 0x00000004006c7944 */ /* 0x000fea0003c00000 */
[----:B------:R-:W-:Y:S02]  /*1860*/  IMAD.MOV.U32 R8, RZ, RZ, R26 ;  /* 0x000000ffff087224 */ /* 0x000fe400078e001a */
[----:B------:R-:W-:-:S07]  /*1870*/  IMAD.MOV.U32 R9, RZ, RZ, R27 ;  /* 0x000000ffff097224 */ /* 0x000fce00078e001b */
.L_x_25:
[----:B------:R-:W-:Y:S05]  /*1880*/  BSYNC.RECONVERGENT B0 ;  /* 0x0000000000007941 */ /* 0x000fea0003800200 */
.L_x_24:
[----:B------:R-:W2:Y:S01]  /*1890*/  LDG.E R14, desc[UR8][R14.64] ;  /* 0x000000080e0e7981 */ /* 0x000ea2000c1e1900 */
[----:B------:R-:W0:Y:S01]  /*18a0*/  MUFU.RCP64H R13, R11 ;  /* 0x0000000b000d7308 */ /* 0x000e220000001800 */
[----:B------:R-:W-:Y:S01]  /*18b0*/  MOV R12, 0x1 ;  /* 0x00000001000c7802 */ /* 0x000fe20000000f00 */
[----:B------:R-:W-:Y:S01]  /*18c0*/  FADD R0, R4, -R0 ;  /* 0x8000000004007221 */ /* 0x000fe20000000000 */
[----:B------:R-:W-:Y:S01]  /*18d0*/  FADD R7, R38, -R7 ;  /* 0x8000000726077221 */ /* 0x000fe20000000000 */
[----:B------:R-:W-:Y:S03]  /*18e0*/  BSSY.RECONVERGENT B0, `(.L_x_26) ;  /* 0x0000019000007945 */ /* 0x000fe60003800200 */
[----:B0-----:R-:W-:-:S08]  /*18f0*/  DFMA R16, -R10, R12, 1 ;  /* 0x3ff000000a10742b */ /* 0x001fd0000000010c */
[----:B------:R-:W-:-:S08]  /*1900*/  DFMA R16, R16, R16, R16 ;  /* 0x000000101010722b */ /* 0x000fd00000000010 */
[----:B------:R-:W-:Y:S01]  /*1910*/  DFMA R16, R12, R16, R12 ;  /* 0x000000100c10722b */ /* 0x000fe2000000000c */
[----:B--2---:R-:W-:-:S05]  /*1920*/  I2FP.F32.S32 R5, R14 ;  /* 0x0000000e00057245 */ /* 0x004fca0000201400 */
[----:B------:R-:W-:Y:S02]  /*1930*/  FMUL R0, R5, R0 ;  /* 0x0000000005007220 */ /* 0x000fe40000400000 */
[----:B------:R-:W-:Y:S02]  /*1940*/  DFMA R4, -R10, R16, 1 ;  /* 0x3ff000000a04742b */ /* 0x000fe40000000110 */
[----:B------:R-:W-:-:S04]  /*1950*/  FMUL R0, R0, R7 ;  /* 0x0000000700007220 */ /* 0x000fc80000400000 */
[----:B------:R-:W0:Y:S02]  /*1960*/  F2F.F64.F32 R12, R0 ;  /* 0x00000000000c7310 */ /* 0x000e240000201800 */
[----:B------:R-:W-:-:S08]  /*1970*/  DFMA R16, R16, R4, R16 ;  /* 0x000000041010722b */ /* 0x000fd00000000010 */
[----:B0-----:R-:W-:Y:S01]  /*1980*/  DMUL R4, R16, R12 ;  /* 0x0000000c10047228 */ /* 0x001fe20000000000 */
[----:B------:R-:W-:-:S07]  /*1990*/  FSETP.GEU.AND P2, PT, |R13|, 6.5827683646048100446e-37, PT ;  /* 0x036000000d00780b */ /* 0x000fce0003f4e200 */
[----:B------:R-:W-:-:S08]  /*19a0*/  DFMA R14, -R10, R4, R12 ;  /* 0x000000040a0e722b */ /* 0x000fd0000000010c */
[----:B------:R-:W-:-:S10]  /*19b0*/  DFMA R4, R16, R14, R4 ;  /* 0x0000000e1004722b */ /* 0x000fd40000000004 */
[----:B------:R-:W-:-:S05]  /*19c0*/  FFMA R7, RZ, R11, R5 ;  /* 0x0000000bff077223 */ /* 0x000fca0000000005 */
[----:B------:R-:W-:-:S13]  /*19d0*/  FSETP.GT.AND P0, PT, |R7|, 1.469367938527859385e-39, PT ;  /* 0x001000000700780b */ /* 0x000fda0003f04200 */
[----:B------:R-:W-:Y:S05]  /*19e0*/  @P0 BRA P2, `(.L_x_27) ;  /* 0x0000000000200947 */ /* 0x000fea0001000000 */
[----:B------:R-:W-:Y:S01]  /*19f0*/  IMAD.MOV.U32 R18, RZ, RZ, R12 ;  /* 0x000000ffff127224 */ /* 0x000fe200078e000c */
[----:B------:R-:W-:Y:S01]  /*1a00*/  MOV R22, 0x1a50 ;  /* 0x00001a5000167802 */ /* 0x000fe20000000f00 */
[----:B------:R-:W-:Y:S02]  /*1a10*/  IMAD.MOV.U32 R19, RZ, RZ, R13 ;  /* 0x000000ffff137224 */ /* 0x000fe400078e000d */
[----:B------:R-:W-:Y:S02]  /*1a20*/  IMAD.MOV.U32 R16, RZ, RZ, R10 ;  /* 0x000000ffff107224 */ /* 0x000fe400078e000a */
[----:B------:R-:W-:-:S07]  /*1a30*/  IMAD.MOV.U32 R17, RZ, RZ, R11 ;  /* 0x000000ffff117224 */ /* 0x000fce00078e000b */
[----:B------:R-:W-:Y:S05]  /*1a40*/  CALL.REL.NOINC `($__internal_0_$__cuda_sm20_div_rn_f64_full) ;  /* 0x0000000000f07944 */ /* 0x000fea0003c00000 */
[----:B------:R-:W-:Y:S01]  /*1a50*/  IMAD.MOV.U32 R4, RZ, RZ, R26 ;  /* 0x000000ffff047224 */ /* 0x000fe200078e001a */
[----:B------:R-:W-:-:S07]  /*1a60*/  MOV R5, R27 ;  /* 0x0000001b00057202 */ /* 0x000fce0000000f00 */
.L_x_27:
[----:B------:R-:W-:Y:S05]  /*1a70*/  BSYNC.RECONVERGENT B0 ;  /* 0x0000000000007941 */ /* 0x000fea0003800200 */
.L_x_26:
[----:B------:R-:W0:Y:S01]  /*1a80*/  S2UR UR5, SR_CgaCtaId ;  /* 0x00000000000579c3 */ /* 0x000e220000008800 */
[----:B------:R-:W-:Y:S01]  /*1a90*/  DADD R4, R4, R8 ;  /* 0x0000000004047229 */ /* 0x000fe20000000008 */
[----:B------:R-:W-:Y:S01]  /*1aa0*/  UMOV UR4, 0x400 ;  /* 0x0000040000047882 */ /* 0x000fe20000000000 */
[----:B------:R-:W-:Y:S01]  /*1ab0*/  ISETP.GT.U32.AND P2, PT, R3, 0x1f, PT ;  /* 0x0000001f0300780c */ /* 0x000fe20003f44070 */
[----:B------:R-:W-:-:S07]  /*1ac0*/  UIADD3 UR4, UPT, UPT, UR4, 0x800, URZ ;  /* 0x0000080004047890 */ /* 0x000fce000fffe0ff */
[----:B------:R-:W1:Y:S01]  /*1ad0*/  F2F.F32.F64 R4, R4 ;  /* 0x0000000400047310 */ /* 0x000e620000301000 */
[----:B0-----:R-:W-:-:S06]  /*1ae0*/  ULEA UR4, UR5, UR4, 0x18 ;  /* 0x0000000405047291 */ /* 0x001fcc000f8ec0ff */
[----:B------:R-:W-:-:S05]  /*1af0*/  LEA R7, R3, UR4, 0x2 ;  /* 0x0000000403077c11 */ /* 0x000fca000f8e10ff */
[----:B-1----:R0:W-:Y:S01]  /*1b00*/  STS [R7], R4 ;  /* 0x0000000407007388 */ /* 0x0021e20000000800 */
[----:B------:R-:W-:Y:S05]  /*1b10*/  @!P1 BRA `(.L_x_28) ;  /* 0x00000000002c9947 */ /* 0x000fea0003800000 */
.L_x_29:
[----:B------:R-:W-:-:S04]  /*1b20*/  SHF.R.U32.HI R8, RZ, 0x1, R6 ;  /* 0x00000001ff087819 */ /* 0x000fc80000011606 */
[----:B------:R-:W-:-:S13]  /*1b30*/  ISETP.GE.U32.AND P0, PT, R3, R8, PT ;  /* 0x000000080300720c */ /* 0x000fda0003f06070 */
[----:B------:R-:W-:Y:S01]  /*1b40*/  @!P0 IMAD R0, R8, 0x4, R7 ;  /* 0x0000000408008824 */ /* 0x000fe200078e0207 */
[----:B------:R-:W-:Y:S05]  /*1b50*/  @!P0 LDS R5, [R7] ;  /* 0x0000000007058984 */ /* 0x000fea0000000800 */
[----:B------:R-:W0:Y:S02]  /*1b60*/  @!P0 LDS R0, [R0] ;  /* 0x0000000000008984 */ /* 0x000e240000000800 */
[----:B0-----:R-:W-:-:S05]  /*1b70*/  @!P0 FADD R4, R0, R5 ;  /* 0x0000000500048221 */ /* 0x001fca0000000000 */
[----:B------:R1:W-:Y:S01]  /*1b80*/  @!P0 STS [R7], R4 ;  /* 0x0000000407008388 */ /* 0x0003e20000000800 */
[----:B------:R-:W-:Y:S01]  /*1b90*/  BAR.SYNC.DEFER_BLOCKING 0x0 ;  /* 0x0000000000007b1d */ /* 0x000fe20000010000 */
[----:B------:R-:W-:Y:S01]  /*1ba0*/  ISETP.GT.U32.AND P0, PT, R6, 0x83, PT ;  /* 0x000000830600780c */ /* 0x000fe20003f04070 */
[----:B------:R-:W-:-:S12]  /*1bb0*/  IMAD.MOV.U32 R6, RZ, RZ, R8 ;  /* 0x000000ffff067224 */ /* 0x000fd800078e0008 */
[----:B-1----:R-:W-:Y:S05]  /*1bc0*/  @P0 BRA `(.L_x_29) ;  /* 0xfffffffc00d40947 */ /* 0x002fea000383ffff */
.L_x_28:
[----:B------:R-:W-:Y:S05]  /*1bd0*/  @P2 EXIT ;  /* 0x000000000000294d */ /* 0x000fea0003800000 */
[----:B------:R-:W-:Y:S01]  /*1be0*/  LDS R0, [R7+0x80] ;  /* 0x0000800007007984 */ /* 0x000fe20000000800 */
[----:B------:R-:W-:-:S03]  /*1bf0*/  ISETP.NE.AND P0, PT, R3, 0x1, PT ;  /* 0x000000010300780c */ /* 0x000fc60003f05270 */
[----:B------:R-:W1:Y:S02]  /*1c00*/  LDS R5, [R7] ;  /* 0x0000000007057984 */ /* 0x000e640000000800 */
[----:B-1----:R-:W-:-:S05]  /*1c10*/  FADD R0, R0, R5 ;  /* 0x0000000500007221 */ /* 0x002fca0000000000 */
[----:B------:R-:W-:Y:S04]  /*1c20*/  STS [R7], R0 ;  /* 0x0000000007007388 */ /* 0x000fe80000000800 */
        /* <DEDUP_REMOVED lines=19> */
[----:B------:R0:W-:Y:S01]  /*1d60*/  STS [R7], R4 ;  /* 0x0000000407007388 */ /* 0x0001e20000000800 */
[----:B------:R-:W-:Y:S05]  /*1d70*/  @P0 EXIT ;  /* 0x000000000000094d */ /* 0x000fea0003800000 */
[----:B------:R-:W1:Y:S01]  /*1d80*/  S2UR UR5, SR_CgaCtaId ;  /* 0x00000000000579c3 */ /* 0x000e620000008800 */
[----:B------:R-:W-:-:S07]  /*1d90*/  UMOV UR4, 0x400 ;  /* 0x0000040000047882 */ /* 0x000fce0000000000 */
[----:B0-----:R-:W0:Y:S01]  /*1da0*/  LDC.64 R4, c[0x0][0x390] ;  /* 0x0000e400ff047b82 */ /* 0x001e220000000a00 */
[----:B-1----:R-:W-:Y:S01]  /*1db0*/  ULEA UR4, UR5, UR4, 0x18 ;  /* 0x0000000405047291 */ /* 0x002fe2000f8ec0ff */
[----:B0-----:R-:W-:-:S08]  /*1dc0*/  IMAD.WIDE.U32 R2, R2, 0x4, R4 ;  /* 0x0000000402027825 */ /* 0x001fd000078e0004 */
[----:B------:R-:W0:Y:S02]  /*1dd0*/  LDS R0, [UR4+0x800] ;  /* 0x00080004ff007984 */ /* 0x000e240008000800 */
[----:B0-----:R-:W-:-:S05]  /*1de0*/  FMUL R5, R0, 0.25 ;  /* 0x3e80000000057820 */ /* 0x001fca0000400000 */
[----:B------:R-:W-:Y:S01]  /*1df0*/  STG.E desc[UR8][R2.64], R5 ;  /* 0x0000000502007986 */ /* 0x000fe2000c101908 */
[----:B------:R-:W-:Y:S05]  /*1e00*/  EXIT ;  /* 0x000000000000794d */ /* 0x000fea0003800000 */
        .weak           $__internal_0_$__cuda_sm20_div_rn_f64_full
        .type           $__internal_0_$__cuda_sm20_div_rn_f64_full,@function
        .size           $__internal_0_$__cuda_sm20_div_rn_f64_full,($_Z19CorrelationFeature2iPiPf$__internal_accurate_pow - $__internal_0_$__cuda_sm20_div_rn_f64_full)
$__internal_0_$__cuda_sm20_div_rn_f64_full:
[C---:B------:R-:W-:Y:S01]  /*1e10*/  FSETP.GEU.AND P0, PT, |R17|.reuse, 1.469367938527859385e-39, PT ;  /* 0x001000001100780b */ /* 0x040fe20003f0e200 */
[----:B------:R-:W-:Y:S01]  /*1e20*/  IMAD.MOV.U32 R24, RZ, RZ, 0x1 ;  /* 0x00000001ff187424 */ /* 0x000fe200078e00ff */
[----:B------:R-:W-:Y:S01]  /*1e30*/  LOP3.LUT R12, R17, 0x800fffff, RZ, 0xc0, !PT ;  /* 0x800fffff110c7812 */ /* 0x000fe200078ec0ff */
[----:B------:R-:W-:Y:S01]  /*1e40*/  IMAD.MOV.U32 R23, RZ, RZ, 0x1ca00000 ;  /* 0x1ca00000ff177424 */ /* 0x000fe200078e00ff */
[C---:B------:R-:W-:Y:S01]  /*1e50*/  FSETP.GEU.AND P3, PT, |R19|.reuse, 1.469367938527859385e-39, PT ;  /* 0x001000001300780b */ /* 0x040fe20003f6e200 */
[----:B------:R-:W-:Y:S01]  /*1e60*/  BSSY.RECONVERGENT B1, `(.L_x_30) ;  /* 0x0000052000017945 */ /* 0x000fe20003800200 */
[----:B------:R-:W-:Y:S01]  /*1e70*/  LOP3.LUT R13, R12, 0x3ff00000, RZ, 0xfc, !PT ;  /* 0x3ff000000c0d7812 */ /* 0x000fe200078efcff */
[----:B------:R-:W-:Y:S01]  /*1e80*/  IMAD.MOV.U32 R12, RZ, RZ, R16 ;  /* 0x000000ffff0c7224 */ /* 0x000fe200078e0010 */
[----:B------:R-:W-:Y:S02]  /*1e90*/  LOP3.LUT R5, R19, 0x7ff00000, RZ, 0xc0, !PT ;  /* 0x7ff0000013057812 */ /* 0x000fe400078ec0ff */
[----:B------:R-:W-:-:S03]  /*1ea0*/  LOP3.LUT R30, R17, 0x7ff00000, RZ, 0xc0, !PT ;  /* 0x7ff00000111e7812 */ /* 0x000fc600078ec0ff */
[----:B------:R-:W-:Y:S01]  /*1eb0*/  @!P0 DMUL R12, R16, 8.98846567431157953865e+307 ;  /* 0x7fe00000100c8828 */ /* 0x000fe20000000000 */
[----:B------:R-:W-:Y:S01]  /*1ec0*/  ISETP.GE.U32.AND P2, PT, R5, R30, PT ;  /* 0x0000001e0500720c */ /* 0x000fe20003f46070 */
[----:B------:R-:W-:Y:S02]  /*1ed0*/  IMAD.MOV.U32 R31, RZ, RZ, R5 ;  /* 0x000000ffff1f7224 */ /* 0x000fe400078e0005 */
[----:B------:R-:W-:Y:S02]  /*1ee0*/  @!P3 LOP3.LUT R26, R17, 0x7ff00000, RZ, 0xc0, !PT ;  /* 0x7ff00000111ab812 */ /* 0x000fe400078ec0ff */
[----:B------:R-:W0:Y:S02]  /*1ef0*/  MUFU.RCP64H R25, R13 ;  /* 0x0000000d00197308 */ /* 0x000e240000001800 */
[----:B------:R-:W-:Y:S01]  /*1f00*/  @!P3 ISETP.GE.U32.AND P4, PT, R5, R26, PT ;  /* 0x0000001a0500b20c */ /* 0x000fe20003f86070 */
[----:B------:R-:W-:Y:S01]  /*1f10*/  @!P3 IMAD.MOV.U32 R26, RZ, RZ, RZ ;  /* 0x000000ffff1ab224 */ /* 0x000fe200078e00ff */
[----:B------:R-:W-:-:S02]  /*1f20*/  @!P0 LOP3.LUT R30, R13, 0x7ff00000, RZ, 0xc0, !PT ;  /* 0x7ff000000d1e8812 */ /* 0x000fc400078ec0ff */
[----:B------:R-:W-:-:S03]  /*1f30*/  @!P3 SEL R27, R23, 0x63400000, !P4 ;  /* 0x63400000171bb807 */ /* 0x000fc60006000000 */
[----:B------:R-:W-:Y:S01]  /*1f40*/  VIADD R33, R30, 0xffffffff ;  /* 0xffffffff1e217836 */ /* 0x000fe20000000000 */
[----:B------:R-:W-:-:S04]  /*1f50*/  @!P3 LOP3.LUT R27, R27, 0x80000000, R19, 0xf8, !PT ;  /* 0x800000001b1bb812 */ /* 0x000fc800078ef813 */
[----:B------:R-:W-:Y:S01]  /*1f60*/  @!P3 LOP3.LUT R27, R27, 0x100000, RZ, 0xfc, !PT ;  /* 0x001000001b1bb812 */ /* 0x000fe200078efcff */
[----:B0-----:R-:W-:-:S08]  /*1f70*/  DFMA R20, R24, -R12, 1 ;  /* 0x3ff000001814742b */ /* 0x001fd0000000080c */
[----:B------:R-:W-:-:S08]  /*1f80*/  DFMA R20, R20, R20, R20 ;  /* 0x000000141414722b */ /* 0x000fd00000000014 */
[----:B------:R-:W-:Y:S01]  /*1f90*/  DFMA R24, R24, R20, R24 ;  /* 0x000000141818722b */ /* 0x000fe20000000018 */
[----:B------:R-:W-:Y:S02]  /*1fa0*/  SEL R21, R23, 0x63400000, !P2 ;  /* 0x6340000017157807 */ /* 0x000fe40005000000 */
[----:B------:R-:W-:Y:S02]  /*1fb0*/  MOV R20, R18 ;  /* 0x0000001200147202 */ /* 0x000fe40000000f00 */
[----:B------:R-:W-:-:S03]  /*1fc0*/  LOP3.LUT R21, R21, 0x800fffff, R19, 0xf8, !PT ;  /* 0x800fffff15157812 */ /* 0x000fc600078ef813 */
[----:B------:R-:W-:-:S03]  /*1fd0*/  DFMA R28, R24, -R12, 1 ;  /* 0x3ff00000181c742b */ /* 0x000fc6000000080c */
[----:B------:R-:W-:-:S05]  /*1fe0*/  @!P3 DFMA R20, R20, 2, -R26 ;  /* 0x400000001414b82b */ /* 0x000fca000000081a */
[----:B------:R-:W-:-:S05]  /*1ff0*/  DFMA R24, R24, R28, R24 ;  /* 0x0000001c1818722b */ /* 0x000fca0000000018 */
[----:B------:R-:W-:-:S03]  /*2000*/  @!P3 LOP3.LUT R31, R21, 0x7ff00000, RZ, 0xc0, !PT ;  /* 0x7ff00000151fb812 */ /* 0x000fc600078ec0ff */
[----:B------:R-:W-:Y:S02]  /*2010*/  DMUL R26, R24, R20 ;  /* 0x00000014181a7228 */ /* 0x000fe40000000000 */
[----:B------:R-:W-:-:S05]  /*2020*/  VIADD R32, R31, 0xffffffff ;  /* 0xffffffff1f207836 */ /* 0x000fca0000000000 */
[----:B------:R-:W-:Y:S01]  /*2030*/  ISETP.GT.U32.AND P0, PT, R32, 0x7feffffe, PT ;  /* 0x7feffffe2000780c */ /* 0x000fe20003f04070 */
[----:B------:R-:W-:-:S03]  /*2040*/  DFMA R28, R26, -R12, R20 ;  /* 0x8000000c1a1c722b */ /* 0x000fc60000000014 */
[----:B------:R-:W-:-:S05]  /*2050*/  ISETP.GT.U32.OR P0, PT, R33, 0x7feffffe, P0 ;  /* 0x7feffffe2100780c */ /* 0x000fca0000704470 */
[----:B------:R-:W-:-:S08]  /*2060*/  DFMA R24, R24, R28, R26 ;  /* 0x0000001c1818722b */ /* 0x000fd0000000001a */
[----:B------:R-:W-:Y:S05]  /*2070*/  @P0 BRA `(.L_x_31) ;  /* 0x00000000006c0947 */ /* 0x000fea0003800000 */
[----:B------:R-:W-:-:S04]  /*2080*/  LOP3.LUT R26, R17, 0x7ff00000, RZ, 0xc0, !PT ;  /* 0x7ff00000111a7812 */ /* 0x000fc800078ec0ff */
[CC--:B------:R-:W-:Y:S02]  /*2090*/  VIADDMNMX R18, R5.reuse, -R26.reuse, 0xb9600000, !PT ;  /* 0xb960000005127446 */ /* 0x0c0fe4000780091a */
[----:B------:R-:W-:Y:S02]  /*20a0*/  ISETP.GE.U32.AND P0, PT, R5, R26, PT ;  /* 0x0000001a0500720c */ /* 0x000fe40003f06070 */
[----:B------:R-:W-:Y:S02]  /*20b0*/  VIMNMX R18, PT, PT, R18, 0x46a00000, PT ;  /* 0x46a0000012127848 */ /* 0x000fe40003fe0100 */
[----:B------:R-:W-:-:S04]  /*20c0*/  SEL R5, R23, 0x63400000, !P0 ;  /* 0x6340000017057807 */ /* 0x000fc80004000000 */
[----:B------:R-:W-:Y:S01]  /*20d0*/  IADD3 R5, PT, PT, -R5, R18, RZ ;  /* 0x0000001205057210 */ /* 0x000fe20007ffe1ff */
[----:B------:R-:W-:-:S04]  /*20e0*/  IMAD.MOV.U32 R18, RZ, RZ, RZ ;  /* 0x000000ffff127224 */ /* 0x000fc800078e00ff */
[----:B------:R-:W-:-:S06]  /*20f0*/  VIADD R19, R5, 0x7fe00000 ;  /* 0x7fe0000005137836 */ /* 0x000fcc0000000000 */
[----:B------:R-:W-:-:S10]  /*2100*/  DMUL R26, R24, R18 ;  /* 0x00000012181a7228 */ /* 0x000fd40000000000 */
[----:B------:R-:W-:-:S13]  /*2110*/  FSETP.GTU.AND P0, PT, |R27|, 1.469367938527859385e-39, PT ;  /* 0x001000001b00780b */ /* 0x000fda0003f0c200 */
[----:B------:R-:W-:Y:S05]  /*2120*/  @P0 BRA `(.L_x_32) ;  /* 0x0000000000940947 */ /* 0x000fea0003800000 */
[----:B------:R-:W-:Y:S01]  /*2130*/  DFMA R12, R24, -R12, R20 ;  /* 0x8000000c180c722b */ /* 0x000fe20000000014 */
[----:B------:R-:W-:-:S09]  /*2140*/  IMAD.MOV.U32 R18, RZ, RZ, RZ ;  /* 0x000000ffff127224 */ /* 0x000fd200078e00ff */
[C---:B------:R-:W-:Y:S02]  /*2150*/  FSETP.NEU.AND P0, PT, R13.reuse, RZ, PT ;  /* 0x000000ff0d00720b */ /* 0x040fe40003f0d000 */
[----:B------:R-:W-:-:S04]  /*2160*/  LOP3.LUT R17, R13, 0x80000000, R17, 0x48, !PT ;  /* 0x800000000d117812 */ /* 0x000fc800078e4811 */
[----:B------:R-:W-:-:S07]  /*2170*/  LOP3.LUT R19, R17, R19, RZ, 0xfc, !PT ;  /* 0x0000001311137212 */ /* 0x000fce00078efcff */
[----:B------:R-:W-:Y:S05]  /*2180*/  @!P0 BRA `(.L_x_32) ;  /* 0x00000000007c8947 */ /* 0x000fea0003800000 */
[----:B------:R-:W-:Y:S01]  /*2190*/  IMAD.MOV R13, RZ, RZ, -R5 ;  /* 0x000000ffff0d7224 */ /* 0x000fe200078e0a05 */
[----:B------:R-:W-:Y:S01]  /*21a0*/  MOV R12, RZ ;  /* 0x000000ff000c7202 */ /* 0x000fe20000000f00 */
[----:B------:R-:W-:Y:S01]  /*21b0*/  DMUL.RP R18, R24, R18 ;  /* 0x0000001218127228 */ /* 0x000fe20000008000 */
[----:B------:R-:W-:-:S04]  /*21c0*/  IADD3 R5, PT, PT, -R5, -0x43300000, RZ ;  /* 0xbcd0000005057810 */ /* 0x000fc80007ffe1ff */
[----:B------:R-:W-:-:S05]  /*21d0*/  DFMA R12, R26, -R12, R24 ;  /* 0x8000000c1a0c722b */ /* 0x000fca0000000018 */
[----:B------:R-:W-:-:S05]  /*21e0*/  LOP3.LUT R17, R19, R17, RZ, 0x3c, !PT ;  /* 0x0000001113117212 */ /* 0x000fca00078e3cff */
[----:B------:R-:W-:-:S04]  /*21f0*/  FSETP.NEU.AND P0, PT, |R13|, R5, PT ;  /* 0x000000050d00720b */ /* 0x000fc80003f0d200 */
[----:B------:R-:W-:Y:S02]  /*2200*/  FSEL R26, R18, R26, !P0 ;  /* 0x0000001a121a7208 */ /* 0x000fe40004000000 */
[----:B------:R-:W-:Y:S01]  /*2210*/  FSEL R27, R17, R27, !P0 ;  /* 0x0000001b111b7208 */ /* 0x000fe20004000000 */
[----:B------:R-:W-:Y:S06]  /*2220*/  BRA `(.L_x_32) ;  /* 0x0000000000547947 */ /* 0x000fec0003800000 */
.L_x_31:
[----:B------:R-:W-:-:S14]  /*2230*/  DSETP.NAN.AND P0, PT, R18, R18, PT ;  /* 0x000000121200722a */ /* 0x000fdc0003f08000 */
[----:B------:R-:W-:Y:S05]  /*2240*/  @P0 BRA `(.L_x_33) ;  /* 0x0000000000440947 */ /* 0x000fea0003800000 */
[----:B------:R-:W-:-:S14]  /*2250*/  DSETP.NAN.AND P0, PT, R16, R16, PT ;  /* 0x000000101000722a */ /* 0x000fdc0003f08000 */
[----:B------:R-:W-:Y:S05]  /*2260*/  @P0 BRA `(.L_x_34) ;  /* 0x0000000000300947 */ /* 0x000fea0003800000 */
[----:B------:R-:W-:Y:S01]  /*2270*/  ISETP.NE.AND P0, PT, R31, R30, PT ;  /* 0x0000001e1f00720c */ /* 0x000fe20003f05270 */
[----:B------:R-:W-:Y:S02]  /*2280*/  IMAD.MOV.U32 R26, RZ, RZ, 0x0 ;  /* 0x00000000ff1a7424 */ /* 0x000fe400078e00ff */
[----:B------:R-:W-:-:S10]  /*2290*/  IMAD.MOV.U32 R27, RZ, RZ, -0x80000 ;  /* 0xfff80000ff1b7424 */ /* 0x000fd400078e00ff */
[----:B------:R-:W-:Y:S05]  /*22a0*/  @!P0 BRA `(.L_x_32) ;  /* 0x0000000000348947 */ /* 0x000fea0003800000 */
[----:B------:R-:W-:Y:S02]  /*22b0*/  ISETP.NE.AND P0, PT, R31, 0x7ff00000, PT ;  /* 0x7ff000001f00780c */ /* 0x000fe40003f05270 */
[----:B------:R-:W-:Y:S02]  /*22c0*/  LOP3.LUT R27, R19, 0x80000000, R17, 0x48, !PT ;  /* 0x80000000131b7812 */ /* 0x000fe400078e4811 */
[----:B------:R-:W-:-:S13]  /*22d0*/  ISETP.EQ.OR P0, PT, R30, RZ, !P0 ;  /* 0x000000ff1e00720c */ /* 0x000fda0004702670 */
[----:B------:R-:W-:Y:S01]  /*22e0*/  @P0 LOP3.LUT R5, R27, 0x7ff00000, RZ, 0xfc, !PT ;  /* 0x7ff000001b050812 */ /* 0x000fe200078efcff */
[----:B------:R-:W-:Y:S02]  /*22f0*/  @!P0 IMAD.MOV.U32 R26, RZ, RZ, RZ ;  /* 0x000000ffff1a8224 */ /* 0x000fe400078e00ff */
[----:B------:R-:W-:Y:S01]  /*2300*/  @P0 IMAD.MOV.U32 R26, RZ, RZ, RZ ;  /* 0x000000ffff1a0224 */ /* 0x000fe200078e00ff */
[----:B------:R-:W-:Y:S01]  /*2310*/  @P0 MOV R27, R5 ;  /* 0x00000005001b0202 */ /* 0x000fe20000000f00 */
[----:B------:R-:W-:Y:S06]  /*2320*/  BRA `(.L_x_32) ;  /* 0x0000000000147947 */ /* 0x000fec0003800000 */
.L_x_34:
[----:B------:R-:W-:Y:S01]  /*2330*/  LOP3.LUT R27, R17, 0x80000, RZ, 0xfc, !PT ;  /* 0x00080000111b7812 */ /* 0x000fe200078efcff */
[----:B------:R-:W-:Y:S01]  /*2340*/  IMAD.MOV.U32 R26, RZ, RZ, R16 ;  /* 0x000000ffff1a7224 */ /* 0x000fe200078e0010 */
[----:B------:R-:W-:Y:S06]  /*2350*/  BRA `(.L_x_32) ;  /* 0x0000000000087947 */ /* 0x000fec0003800000 */
.L_x_33:
[----:B------:R-:W-:Y:S01]  /*2360*/  LOP3.LUT R27, R19, 0x80000, RZ, 0xfc, !PT ;  /* 0x00080000131b7812 */ /* 0x000fe200078efcff */
[----:B------:R-:W-:-:S07]  /*2370*/  IMAD.MOV.U32 R26, RZ, RZ, R18 ;  /* 0x000000ffff1a7224 */ /* 0x000fce00078e0012 */
.L_x_32:
[----:B------:R-:W-:Y:S05]  /*2380*/  BSYNC.RECONVERGENT B1 ;  /* 0x0000000000017941 */ /* 0x000fea0003800200 */
.L_x_30:
[----:B------:R-:W-:-:S04]  /*2390*/  IMAD.MOV.U32 R23, RZ, RZ, 0x0 ;  /* 0x00000000ff177424 */ /* 0x000fc800078e00ff */
[----:B------:R-:W-:Y:S05]  /*23a0*/  RET.REL.NODEC R22 `(_Z19CorrelationFeature2iPiPf) ;  /* 0xffffffdc16147950 */ /* 0x000fea0003c3ffff */
        .type           $_Z19CorrelationFeature2iPiPf$__internal_accurate_pow,@function
        .size           $_Z19CorrelationFeature2iPiPf$__internal_accurate_pow,(.L_x_68 - $_Z19CorrelationFeature2iPiPf$__internal_accurate_pow)
$_Z19CorrelationFeature2iPiPf$__internal_accurate_pow:
[----:B------:R-:W-:Y:S01]  /*23b0*/  ISETP.GT.U32.AND P0, PT, R29, 0xfffff, PT ;  /* 0x000fffff1d00780c */ /* 0x000fe20003f04070 */
[--C-:B------:R-:W-:Y:S01]  /*23c0*/  IMAD.MOV.U32 R22, RZ, RZ, R29.reuse ;  /* 0x000000ffff167224 */ /* 0x100fe200078e001d */
[----:B------:R-:W-:Y:S01]  /*23d0*/  UMOV UR4, 0x7d2cafe2 ;  /* 0x7d2cafe200047882 */ /* 0x000fe20000000000 */
[----:B------:R-:W-:Y:S01]  /*23e0*/  UMOV UR5, 0x3eb0f5ff ;  /* 0x3eb0f5ff00057882 */ /* 0x000fe20000000000 */
[----:B------:R-:W-:Y:S01]  /*23f0*/  SHF.R.U32.HI R40, RZ, 0x14, R29 ;  /* 0x00000014ff287819 */ /* 0x000fe2000001161d */
[----:B------:R-:W-:Y:S01]  /*2400*/  UMOV UR6, 0x3b39803f ;  /* 0x3b39803f00067882 */ /* 0x000fe20000000000 */
[----:B------:R-:W-:-:S07]  /*2410*/  UMOV UR7, 0x3c7abc9e ;  /* 0x3c7abc9e00077882 */ /* 0x000fce0000000000 */
[----:B------:R-:W-:-:S10]  /*2420*/  @!P0 DMUL R34, R28, 1.80143985094819840000e+16 ;  /* 0x435000001c228828 */ /* 0x000fd40000000000 */
[----:B------:R-:W-:Y:S01]  /*2430*/  @!P0 MOV R22, R35 ;  /* 0x0000002300168202 */ /* 0x000fe20000000f00 */
[----:B------:R-:W-:Y:S01]  /*2440*/  @!P0 IMAD.MOV.U32 R28, RZ, RZ, R34 ;  /* 0x000000ffff1c8224 */ /* 0x000fe200078e0022 */
[----:B------:R-:W-:Y:S02]  /*2450*/  @!P0 LEA.HI R40, R35, 0xffffffca, RZ, 0xc ;  /* 0xffffffca23288811 */ /* 0x000fe400078f60ff */
[----:B------:R-:W-:Y:S01]  /*2460*/  LOP3.LUT R22, R22, 0x800fffff, RZ, 0xc0, !PT ;  /* 0x800fffff16167812 */ /* 0x000fe200078ec0ff */
[----:B------:R-:W-:-:S03]  /*2470*/  IMAD.MOV.U32 R30, RZ, RZ, R28 ;  /* 0x000000ffff1e7224 */ /* 0x000fc600078e001c */
[----:B------:R-:W-:Y:S02]  /*2480*/  LOP3.LUT R31, R22, 0x3ff00000, RZ, 0xfc, !PT ;  /* 0x3ff00000161f7812 */ /* 0x000fe400078efcff */
[----:B------:R-:W-:Y:S02]  /*2490*/  MOV R22, RZ ;  /* 0x000000ff00167202 */ /* 0x000fe40000000f00 */
[----:B------:R-:W-:-:S13]  /*24a0*/  ISETP.GE.U32.AND P1, PT, R31, 0x3ff6a09f, PT ;  /* 0x3ff6a09f1f00780c */ /* 0x000fda0003f26070 */
[----:B------:R-:W-:-:S04]  /*24b0*/  @P1 VIADD R23, R31, 0xfff00000 ;  /* 0xfff000001f171836 */ /* 0x000fc80000000000 */
[----:B------:R-:W-:-:S06]  /*24c0*/  @P1 IMAD.MOV.U32 R31, RZ, RZ, R23 ;  /* 0x000000ffff1f1224 */ /* 0x000fcc00078e0017 */
[C---:B------:R-:W-:Y:S02]  /*24d0*/  DADD R32, R30.reuse, 1 ;  /* 0x3ff000001e207429 */ /* 0x040fe40000000000 */
[----:B------:R-:W-:-:S04]  /*24e0*/  DADD R30, R30, -1 ;  /* 0xbff000001e1e7429 */ /* 0x000fc80000000000 */
[----:B------:R-:W0:Y:S02]  /*24f0*/  MUFU.RCP64H R23, R33 ;  /* 0x0000002100177308 */ /* 0x000e240000001800 */
[----:B0-----:R-:W-:-:S08]  /*2500*/  DFMA R26, -R32, R22, 1 ;  /* 0x3ff00000201a742b */ /* 0x001fd00000000116 */
[----:B------:R-:W-:-:S08]  /*2510*/  DFMA R26, R26, R26, R26 ;  /* 0x0000001a1a1a722b */ /* 0x000fd0000000001a */
[----:B------:R-:W-:-:S08]  /*2520*/  DFMA R26, R22, R26, R22 ;  /* 0x0000001a161a722b */ /* 0x000fd00000000016 */
[----:B------:R-:W-:-:S08]  /*2530*/  DMUL R22, R30, R26 ;  /* 0x0000001a1e167228 */ /* 0x000fd00000000000 */
[----:B------:R-:W-:-:S08]  /*2540*/  DFMA R22, R30, R26, R22 ;  /* 0x0000001a1e16722b */ /* 0x000fd00000000016 */
[----:B------:R-:W-:Y:S02]  /*2550*/  DADD R24, R30, -R22 ;  /* 0x000000001e187229 */ /* 0x000fe40000000816 */
[----:B------:R-:W-:-:S06]  /*2560*/  DMUL R32, R22, R22 ;  /* 0x0000001616207228 */ /* 0x000fcc0000000000 */
[----:B------:R-:W-:-:S08]  /*2570*/  DADD R24, R24, R24 ;  /* 0x0000000018187229 */ /* 0x000fd00000000018 */
[----:B------:R-:W-:Y:S01]  /*2580*/  DFMA R24, R30, -R22, R24 ;  /* 0x800000161e18722b */ /* 0x000fe20000000018 */
[----:B------:R-:W-:Y:S02]  /*2590*/  IMAD.MOV.U32 R30, RZ, RZ, 0x41ad3b5a ;  /* 0x41ad3b5aff1e7424 */ /* 0x000fe400078e00ff */
[----:B------:R-:W-:-:S05]  /*25a0*/  IMAD.MOV.U32 R31, RZ, RZ, 0x3ed0f5d2 ;  /* 0x3ed0f5d2ff1f7424 */ /* 0x000fca00078e00ff */
[----:B------:R-:W-:Y:S02]  /*25b0*/  DMUL R24, R26, R24 ;  /* 0x000000181a187228 */ /* 0x000fe40000000000 */
[----:B------:R-:W-:Y:S01]  /*25c0*/  DFMA R30, R32, UR4, R30 ;  /* 0x00000004201e7c2b */ /* 0x000fe2000800001e */
[----:B------:R-:W-:Y:S01]  /*25d0*/  UMOV UR4, 0x75488a3f ;  /* 0x75488a3f00047882 */ /* 0x000fe20000000000 */
[----:B------:R-:W-:-:S06]  /*25e0*/  UMOV UR5, 0x3ef3b20a ;  /* 0x3ef3b20a00057882 */ /* 0x000fcc0000000000 */
[----:B------:R-:W-:Y:S01]  /*25f0*/  DFMA R30, R32, R30, UR4 ;  /* 0x00000004201e7e2b */ /* 0x000fe2000800001e */
        /* <DEDUP_REMOVED lines=14> */
[----:B------:R-:W-:-:S08]  /*26e0*/  DFMA R26, R32, R30, UR4 ;  /* 0x00000004201a7e2b */ /* 0x000fd0000800001e */
[----:B------:R-:W-:Y:S01]  /*26f0*/  DADD R28, -R26, UR4 ;  /* 0x000000041a1c7e29 */ /* 0x000fe20008000100 */
[----:B------:R-:W-:Y:S01]  /*2700*/  UMOV UR4, 0xb9e7b0 ;  /* 0x00b9e7b000047882 */ /* 0x000fe20000000000 */
[----:B------:R-:W-:-:S06]  /*2710*/  UMOV UR5, 0x3c46a4cb ;  /* 0x3c46a4cb00057882 */ /* 0x000fcc0000000000 */
[----:B------:R-:W-:Y:S02]  /*2720*/  DFMA R28, R32, R30, R28 ;  /* 0x0000001e201c722b */ /* 0x000fe4000000001c */
[----:B------:R-:W-:Y:S01]  /*2730*/  DMUL R30, R22, R22 ;  /* 0x00000016161e7228 */ /* 0x000fe20000000000 */
[----:B------:R-:W-:Y:S02]  /*2740*/  VIADD R33, R25, 0x100000 ;  /* 0x0010000019217836 */ /* 0x000fe40000000000 */
[----:B------:R-:W-:-:S03]  /*2750*/  IMAD.MOV.U32 R32, RZ, RZ, R24 ;  /* 0x000000ffff207224 */ /* 0x000fc600078e0018 */
[----:B------:R-:W-:Y:S01]  /*2760*/  DADD R28, R28, -UR4 ;  /* 0x800000041c1c7e29 */ /* 0x000fe20008000000 */
[----:B------:R-:W-:Y:S01]  /*2770*/  UMOV UR4, 0x80000000 ;  /* 0x8000000000047882 */ /* 0x000fe20000000000 */
[----:B------:R-:W-:Y:S01]  /*2780*/  DFMA R34, R22, R22, -R30 ;  /* 0x000000161622722b */ /* 0x000fe2000000081e */
[----:B------:R-:W-:-:S07]  /*2790*/  UMOV UR5, 0x43300000 ;  /* 0x4330000000057882 */ /* 0x000fce0000000000 */
[C---:B------:R-:W-:Y:S02]  /*27a0*/  DFMA R32, R22.reuse, R32, R34 ;  /* 0x000000201620722b */ /* 0x040fe40000000022 */
[----:B------:R-:W-:-:S08]  /*27b0*/  DMUL R34, R22, R30 ;  /* 0x0000001e16227228 */ /* 0x000fd00000000000 */
[----:B------:R-:W-:-:S08]  /*27c0*/  DFMA R36, R22, R30, -R34 ;  /* 0x0000001e1624722b */ /* 0x000fd00000000822 */
[----:B------:R-:W-:Y:S02]  /*27d0*/  DFMA R36, R24, R30, R36 ;  /* 0x0000001e1824722b */ /* 0x000fe40000000024 */
[----:B------:R-:W-:-:S06]  /*27e0*/  DADD R30, R26, R28 ;  /* 0x000000001a1e7229 */ /* 0x000fcc000000001c */
[----:B------:R-:W-:Y:S02]  /*27f0*/  DFMA R32, R22, R32, R36 ;  /* 0x000000201620722b */ /* 0x000fe40000000024 */
[----:B------:R-:W-:-:S08]  /*2800*/  DADD R36, R26, -R30 ;  /* 0x000000001a247229 */ /* 0x000fd0000000081e */
[----:B------:R-:W-:Y:S02]  /*2810*/  DADD R36, R28, R36 ;  /* 0x000000001c247229 */ /* 0x000fe40000000024 */
[----:B------:R-:W-:-:S08]  /*2820*/  DMUL R28, R30, R34 ;  /* 0x000000221e1c7228 */ /* 0x000fd00000000000 */
[----:B------:R-:W-:-:S08]  /*2830*/  DFMA R26, R30, R34, -R28 ;  /* 0x000000221e1a722b */ /* 0x000fd0000000081c */
[----:B------:R-:W-:-:S08]  /*2840*/  DFMA R26, R30, R32, R26 ;  /* 0x000000201e1a722b */ /* 0x000fd0000000001a */
[----:B------:R-:W-:-:S08]  /*2850*/  DFMA R36, R36, R34, R26 ;  /* 0x000000222424722b */ /* 0x000fd0000000001a */
[----:B------:R-:W-:-:S08]  /*2860*/  DADD R30, R28, R36 ;  /* 0x000000001c1e7229 */ /* 0x000fd00000000024 */
[--C-:B------:R-:W-:Y:S02]  /*2870*/  DADD R26, R22, R30.reuse ;  /* 0x00000000161a7229 */ /* 0x100fe4000000001e */
[----:B------:R-:W-:-:S06]  /*2880*/  DADD R28, R28, -R30 ;  /* 0x000000001c1c7229 */ /* 0x000fcc000000081e */
[----:B------:R-:W-:Y:S02]  /*2890*/  DADD R22, R22, -R26 ;  /* 0x0000000016167229 */ /* 0x000fe4000000081a */
[----:B------:R-:W-:-:S06]  /*28a0*/  DADD R28, R36, R28 ;  /* 0x00000000241c7229 */ /* 0x000fcc000000001c */
[----:B------:R-:W-:-:S08]  /*28b0*/  DADD R22, R30, R22 ;  /* 0x000000001e167229 */ /* 0x000fd00000000016 */
[----:B------:R-:W-:Y:S01]  /*28c0*/  DADD R28, R28, R22 ;  /* 0x000000001c1c7229 */ /* 0x000fe20000000016 */
[C---:B------:R-:W-:Y:S01]  /*28d0*/  IADD3 R22, PT, PT, R40.reuse, -0x3ff, RZ ;  /* 0xfffffc0128167810 */ /* 0x040fe20007ffe0ff */
[----:B------:R-:W-:Y:S02]  /*28e0*/  @P1 VIADD R22, R40, 0xfffffc02 ;  /* 0xfffffc0228161836 */ /* 0x000fe40000000000 */
[----:B------:R-:W-:-:S04]  /*28f0*/  IMAD.MOV.U32 R23, RZ, RZ, 0x43300000 ;  /* 0x43300000ff177424 */ /* 0x000fc800078e00ff */
[----:B------:R-:W-:Y:S01]  /*2900*/  DADD R30, R24, R28 ;  /* 0x00000000181e7229 */ /* 0x000fe2000000001c */
[----:B------:R-:W-:-:S06]  /*2910*/  LOP3.LUT R22, R22, 0x80000000, RZ, 0x3c, !PT ;  /* 0x8000000016167812 */ /* 0x000fcc00078e3cff */
[----:B------:R-:W-:Y:S01]  /*2920*/  DADD R24, R22, -UR4 ;  /* 0x8000000416187e29 */ /* 0x000fe20008000000 */
[----:B------:R-:W-:Y:S01]  /*2930*/  UMOV UR4, 0xfefa39ef ;  /* 0xfefa39ef00047882 */ /* 0x000fe20000000000 */
[----:B------:R-:W-:Y:S01]  /*2940*/  DADD R28, R26, R30 ;  /* 0x000000001a1c7229 */ /* 0x000fe2000000001e */
[----:B------:R-:W-:-:S07]  /*2950*/  UMOV UR5, 0x3fe62e42 ;  /* 0x3fe62e4200057882 */ /* 0x000fce0000000000 */
[--C-:B------:R-:W-:Y:S02]  /*2960*/  DFMA R22, R24, UR4, R28.reuse ;  /* 0x0000000418167c2b */ /* 0x100fe4000800001c */
[----:B------:R-:W-:-:S06]  /*2970*/  DADD R32, R26, -R28 ;  /* 0x000000001a207229 */ /* 0x000fcc000000081c */
[----:B------:R-:W-:Y:S02]  /*2980*/  DFMA R26, R24, -UR4, R22 ;  /* 0x80000004181a7c2b */ /* 0x000fe40008000016 */
[----:B------:R-:W-:-:S06]  /*2990*/  DADD R32, R30, R32 ;  /* 0x000000001e207229 */ /* 0x000fcc0000000020 */
[----:B------:R-:W-:-:S08]  /*29a0*/  DADD R26, -R28, R26 ;  /* 0x000000001c1a7229 */ /* 0x000fd0000000011a */
[----:B------:R-:W-:-:S08]  /*29b0*/  DADD R26, R32, -R26 ;  /* 0x00000000201a7229 */ /* 0x000fd0000000081a */
[----:B------:R-:W-:-:S08]  /*29c0*/  DFMA R26, R24, UR6, R26 ;  /* 0x00000006181a7c2b */ /* 0x000fd0000800001a */
[----:B------:R-:W-:-:S08]  /*29d0*/  DADD R24, R22, R26 ;  /* 0x0000000016187229 */ /* 0x000fd0000000001a */
[----:B------:R-:W-:Y:S02]  /*29e0*/  DADD R22, R22, -R24 ;  /* 0x0000000016167229 */ /* 0x000fe40000000818 */
[----:B------:R-:W-:-:S06]  /*29f0*/  DMUL R28, R24, 2 ;  /* 0x40000000181c7828 */ /* 0x000fcc0000000000 */
[----:B------:R-:W-:Y:S02]  /*2a00*/  DADD R26, R26, R22 ;  /* 0x000000001a1a7229 */ /* 0x000fe40000000016 */
[----:B------:R-:W-:-:S08]  /*2a10*/  DFMA R24, R24, 2, -R28 ;  /* 0x400000001818782b */ /* 0x000fd0000000081c */
[----:B------:R-:W-:Y:S01]  /*2a20*/  DFMA R26, R26, 2, R24 ;  /* 0x400000001a1a782b */ /* 0x000fe20000000018 */
[----:B------:R-:W-:Y:S02]  /*2a30*/  IMAD.MOV.U32 R24, RZ, RZ, 0x652b82fe ;  /* 0x652b82feff187424 */ /* 0x000fe400078e00ff */
[----:B------:R-:W-:-:S05]  /*2a40*/  IMAD.MOV.U32 R25, RZ, RZ, 0x3ff71547 ;  /* 0x3ff71547ff197424 */ /* 0x000fca00078e00ff */
[----:B------:R-:W-:-:S08]  /*2a50*/  DADD R30, R28, R26 ;  /* 0x000000001c1e7229 */ /* 0x000fd0000000001a */
[----:B------:R-:W-:Y:S02]  /*2a60*/  DFMA R24, R30, R24, 6.75539944105574400000e+15 ;  /* 0x433800001e18742b */ /* 0x000fe40000000018 */
[----:B------:R-:W-:Y:S01]  /*2a70*/  FSETP.GEU.AND P0, PT, |R31|, 4.1917929649353027344, PT ;  /* 0x4086232b1f00780b */ /* 0x000fe20003f0e200 */
[----:B------:R-:W-:-:S05]  /*2a80*/  DADD R28, R28, -R30 ;  /* 0x000000001c1c7229 */ /* 0x000fca000000081e */
[----:B------:R-:W-:-:S03]  /*2a90*/  DADD R22, R24, -6.75539944105574400000e+15 ;  /* 0xc338000018167429 */ /* 0x000fc60000000000 */
[----:B------:R-:W-:-:S05]  /*2aa0*/  DADD R26, R26, R28 ;  /* 0x000000001a1a7229 */ /* 0x000fca000000001c */
[----:B------:R-:W-:Y:S01]  /*2ab0*/  DFMA R32, R22, -UR4, R30 ;  /* 0x8000000416207c2b */ /* 0x000fe2000800001e */
[----:B------:R-:W-:Y:S01]  /*2ac0*/  UMOV UR4, 0x3b39803f ;  /* 0x3b39803f00047882 */ /* 0x000fe20000000000 */
[----:B------:R-:W-:-:S06]  /*2ad0*/  UMOV UR5, 0x3c7abc9e ;  /* 0x3c7abc9e00057882 */ /* 0x000fcc0000000000 */
[----:B------:R-:W-:Y:S01]  /*2ae0*/  DFMA R32, R22, -UR4, R32 ;  /* 0x8000000416207c2b */ /* 0x000fe20008000020 */
[----:B------:R-:W-:Y:S01]  /*2af0*/  UMOV UR4, 0x69ce2bdf ;  /* 0x69ce2bdf00047882 */ /* 0x000fe20000000000 */
[----:B------:R-:W-:Y:S01]  /*2b00*/  MOV R22, 0xfca213ea ;  /* 0xfca213ea00167802 */ /* 0x000fe20000000f00 */
[----:B------:R-:W-:Y:S01]  /*2b10*/  IMAD.MOV.U32 R23, RZ, RZ, 0x3e928af3 ;  /* 0x3e928af3ff177424 */ /* 0x000fe200078e00ff */
[----:B------:R-:W-:-:S05]  /*2b20*/  UMOV UR5, 0x3e5ade15 ;  /* 0x3e5ade1500057882 */ /* 0x000fca0000000000 */
        /* <DEDUP_REMOVED lines=25> */
[----:B------:R-:W-:-:S08]  /*2cc0*/  DFMA R22, R32, R22, 1 ;  /* 0x3ff000002016742b */ /* 0x000fd00000000016 */
[----:B------:R-:W-:-:S10]  /*2cd0*/  DFMA R22, R32, R22, 1 ;  /* 0x3ff000002016742b */ /* 0x000fd40000000016 */
[----:B------:R-:W-:Y:S02]  /*2ce0*/  IMAD R29, R24, 0x100000, R23 ;  /* 0x00100000181d7824 */ /* 0x000fe400078e0217 */
[----:B------:R-:W-:Y:S01]  /*2cf0*/  IMAD.MOV.U32 R28, RZ, RZ, R22 ;  /* 0x000000ffff1c7224 */ /* 0x000fe200078e0016 */
[----:B------:R-:W-:Y:S06]  /*2d00*/  @!P0 BRA `(.L_x_35) ;  /* 0x0000000000308947 */ /* 0x000fec0003800000 */
[----:B------:R-:W-:Y:S01]  /*2d10*/  FSETP.GEU.AND P1, PT, |R31|, 4.2275390625, PT ;  /* 0x408748001f00780b */ /* 0x000fe20003f2e200 */
[C---:B------:R-:W-:Y:S02]  /*2d20*/  DADD R28, R30.reuse, +INF ;  /* 0x7ff000001e1c7429 */ /* 0x040fe40000000000 */
[----:B------:R-:W-:-:S08]  /*2d30*/  DSETP.GEU.AND P0, PT, R30, RZ, PT ;  /* 0x000000ff1e00722a */ /* 0x000fd00003f0e000 */
[----:B------:R-:W-:Y:S02]  /*2d40*/  FSEL R28, R28, RZ, P0 ;  /* 0x000000ff1c1c7208 */ /* 0x000fe40000000000 */
[----:B------:R-:W-:Y:S02]  /*2d50*/  @!P1 LEA.HI R25, R24, R24, RZ, 0x1 ;  /* 0x0000001818199211 */ /* 0x000fe400078f08ff */
[----:B------:R-:W-:Y:S02]  /*2d60*/  FSEL R29, R29, RZ, P0 ;  /* 0x000000ff1d1d7208 */ /* 0x000fe40000000000 */
[----:B------:R-:W-:-:S04]  /*2d70*/  @!P1 SHF.R.S32.HI R25, RZ, 0x1, R25 ;  /* 0x00000001ff199819 */ /* 0x000fc80000011419 */
[----:B------:R-:W-:Y:S01]  /*2d80*/  @!P1 LEA R23, R25, R23, 0x14 ;  /* 0x0000001719179211 */ /* 0x000fe200078ea0ff */
[----:B------:R-:W-:-:S05]  /*2d90*/  @!P1 IMAD.IADD R24, R24, 0x1, -R25 ;  /* 0x0000000118189824 */ /* 0x000fca00078e0a19 */
[----:B------:R-:W-:Y:S01]  /*2da0*/  @!P1 LEA R25, R24, 0x3ff00000, 0x14 ;  /* 0x3ff0000018199811 */ /* 0x000fe200078ea0ff */
[----:B------:R-:W-:-:S06]  /*2db0*/  @!P1 IMAD.MOV.U32 R24, RZ, RZ, RZ ;  /* 0x000000ffff189224 */ /* 0x000fcc00078e00ff */
[----:B------:R-:W-:-:S11]  /*2dc0*/  @!P1 DMUL R28, R22, R24 ;  /* 0x00000018161c9228 */ /* 0x000fd60000000000 */
.L_x_35:
[----:B------:R-:W-:Y:S01]  /*2dd0*/  DFMA R26, R26, R28, R28 ;  /* 0x0000001c1a1a722b */ /* 0x000fe2000000001c */
[----:B------:R-:W-:Y:S01]  /*2de0*/  IMAD.MOV.U32 R22, RZ, RZ, R0 ;  /* 0x000000ffff167224 */ /* 0x000fe200078e0000 */
[----:B------:R-:W-:Y:S01]  /*2df0*/  DSETP.NEU.AND P0, PT, |R28|, +INF , PT ;  /* 0x7ff000001c00742a */ /* 0x000fe20003f0d200 */
[----:B------:R-:W-:-:S07]  /*2e00*/  IMAD.MOV.U32 R23, RZ, RZ, 0x0 ;  /* 0x00000000ff177424 */ /* 0x000fce00078e00ff */
[----:B------:R-:W-:Y:S02]  /*2e10*/  FSEL R24, R28, R26, !P0 ;  /* 0x0000001a1c187208 */ /* 0x000fe40004000000 */
[----:B------:R-:W-:Y:S01]  /*2e20*/  FSEL R25, R29, R27, !P0 ;  /* 0x0000001b1d197208 */ /* 0x000fe20004000000 */
[----:B------:R-:W-:Y:S06]  /*2e30*/  RET.REL.NODEC R22 `(_Z19CorrelationFeature2iPiPf) ;  /* 0xffffffd016707950 */ /* 0x000fec0003c3ffff */
.L_x_36:
[----:B------:R-:W-:-:S00]  /*2e40*/  BRA `(.L_x_36) ;  /* 0xfffffffc00fc7947 */ /* 0x000fc0000383ffff */
[----:B------:R-:W-:-:S00]  /*2e50*/  NOP ;  /* 0x0000000000007918 */ /* 0x000fc00000000000 */
        /* <DEDUP_REMOVED lines=10> */
.L_x_68:


//--------------------- .text._Z19HomogeneityFeature2iPiPf --------------------------
	.section	.text._Z19HomogeneityFeature2iPiPf,"ax",@progbits
	.align	128
        .global         _Z19HomogeneityFeature2iPiPf
        .type           _Z19HomogeneityFeature2iPiPf,@function
        .size           _Z19HomogeneityFeature2iPiPf,(.L_x_70 - _Z19HomogeneityFeature2iPiPf)
        .other          _Z19HomogeneityFeature2iPiPf,@"STO_CUDA_ENTRY STV_DEFAULT"
_Z19HomogeneityFeature2iPiPf:
.text._Z19HomogeneityFeature2iPiPf:
        /* <DEDUP_REMOVED lines=9> */
[----:B-1----:R-:W-:-:S06]  /*0090*/  IMAD.WIDE.U32 R26, R9, 0x4, R26 ;  /* 0x00000004091a7825 */ /* 0x002fcc00078e001a */
[----:B---3--:R0:W5:Y:S01]  /*00a0*/  LDG.E R26, desc[UR6][R26.64] ;  /* 0x000000061a1a7981 */ /* 0x008162000c1e1900 */
[----:B----4-:R-:W1:Y:S01]  /*00b0*/  I2F.U32.RP R0, UR8 ;  /* 0x0000000800007d06 */ /* 0x010e620008209000 */
[----:B------:R-:W-:Y:S02]  /*00c0*/  UIMAD UR4, UR8, UR8, URZ ;  /* 0x00000008080472a4 */ /* 0x000fe4000f8e02ff */
[----:B------:R-:W-:Y:S01]  /*00d0*/  ISETP.NE.U32.AND P2, PT, RZ, UR8, PT ;  /* 0x00000008ff007c0c */ /* 0x000fe2000bf45070 */
[----:B------:R-:W-:Y:S03]  /*00e0*/  BSSY.RECONVERGENT B0, `(.L_x_37) ;  /* 0x0000032000007945 */ /* 0x000fe60003800200 */
[----:B------:R-:W-:-:S03]  /*00f0*/  IMAD R8, RZ, RZ, -UR4 ;  /* 0x80000004ff087e24 */ /* 0x000fc6000f8e02ff */
[----:B------:R-:W2:Y:S08]  /*0100*/  I2F.U32.RP R4, UR4 ;  /* 0x0000000400047d06 */ /* 0x000eb00008209000 */
[----:B-1----:R-:W1:Y:S08]  /*0110*/  MUFU.RCP R0, R0 ;  /* 0x0000000000007308 */ /* 0x002e700000001000 */
[----:B--2---:R-:W2:Y:S01]  /*0120*/  MUFU.RCP R4, R4 ;  /* 0x0000000400047308 */ /* 0x004ea20000001000 */
[----:B-1----:R-:W-:-:S07]  /*0130*/  VIADD R2, R0, 0xffffffe ;  /* 0x0ffffffe00027836 */ /* 0x002fce0000000000 */
[----:B------:R1:W3:Y:S01]  /*0140*/  F2I.FTZ.U32.TRUNC.NTZ R3, R2 ;  /* 0x0000000200037305 */ /* 0x0002e2000021f000 */
[----:B--2---:R-:W-:-:S07]  /*0150*/  VIADD R10, R4, 0xffffffe ;  /* 0x0ffffffe040a7836 */ /* 0x004fce0000000000 */
[----:B------:R2:W4:Y:S01]  /*0160*/  F2I.FTZ.U32.TRUNC.NTZ R11, R10 ;  /* 0x0000000a000b7305 */ /* 0x000522000021f000 */
[----:B-1----:R-:W-:Y:S02]  /*0170*/  HFMA2 R2, -RZ, RZ, 0, 0 ;  /* 0x00000000ff027431 */ /* 0x002fe400000001ff */
[----:B---3--:R-:W-:Y:S02]  /*0180*/  IMAD.MOV R7, RZ, RZ, -R3 ;  /* 0x000000ffff077224 */ /* 0x008fe400078e0a03 */
[----:B--2---:R-:W-:Y:S02]  /*0190*/  IMAD.MOV.U32 R10, RZ, RZ, RZ ;  /* 0x000000ffff0a7224 */ /* 0x004fe400078e00ff */
[----:B------:R-:W-:-:S04]  /*01a0*/  IMAD R7, R7, UR8, RZ ;  /* 0x0000000807077c24 */ /* 0x000fc8000f8e02ff */
[----:B------:R-:W-:-:S04]  /*01b0*/  IMAD.HI.U32 R0, R3, R7, R2 ;  /* 0x0000000703007227 */ /* 0x000fc800078e0002 */
[----:B------:R-:W-:Y:S01]  /*01c0*/  IMAD.MOV.U32 R3, RZ, RZ, R8 ;  /* 0x000000ffff037224 */ /* 0x000fe200078e0008 */
[----:B------:R-:W-:Y:S01]  /*01d0*/  MOV R8, 0x400 ;  /* 0x0000040000087802 */ /* 0x000fe20000000f00 */
[----:B------:R-:W-:-:S04]  /*01e0*/  IMAD.HI.U32 R0, R0, R5, RZ ;  /* 0x0000000500007227 */ /* 0x000fc800078e00ff */
[----:B------:R-:W-:Y:S02]  /*01f0*/  IMAD.MOV R2, RZ, RZ, -R0 ;  /* 0x000000ffff027224 */ /* 0x000fe400078e0a00 */
[----:B----4-:R-:W-:Y:S02]  /*0200*/  IMAD R3, R3, R11, RZ ;  /* 0x0000000b03037224 */ /* 0x010fe400078e02ff */
[----:B------:R-:W-:Y:S02]  /*0210*/  IMAD R2, R2, UR8, R5 ;  /* 0x0000000802027c24 */ /* 0x000fe4000f8e0205 */
[----:B------:R-:W-:-:S03]  /*0220*/  IMAD.HI.U32 R4, R11, R3, R10 ;  /* 0x000000030b047227 */ /* 0x000fc600078e000a */
[----:B------:R-:W-:-:S03]  /*0230*/  ISETP.GE.U32.AND P0, PT, R2, UR8, PT ;  /* 0x0000000802007c0c */ /* 0x000fc6000bf06070 */
[----:B------:R-:W-:-:S04]  /*0240*/  IMAD.HI.U32 R7, R4, R5, RZ ;  /* 0x0000000504077227 */ /* 0x000fc800078e00ff */
[----:B------:R-:W-:-:S04]  /*0250*/  IMAD.MOV R4, RZ, RZ, -R7 ;  /* 0x000000ffff047224 */ /* 0x000fc800078e0a07 */
[----:B------:R-:W-:Y:S01]  /*0260*/  IMAD R3, R4, UR4, R5 ;  /* 0x0000000404037c24 */ /* 0x000fe2000f8e0205 */
[----:B------:R-:W-:Y:S01]  /*0270*/  I2FP.F32.S32 R4, UR8 ;  /* 0x0000000800047c45 */ /* 0x000fe20008201400 */
[----:B------:R-:W-:Y:S02]  /*0280*/  @P0 VIADD R2, R2, -UR8 ;  /* 0x8000000802020c36 */ /* 0x000fe40008000000 */
[----:B------:R-:W-:Y:S01]  /*0290*/  @P0 VIADD R0, R0, 0x1 ;  /* 0x0000000100000836 */ /* 0x000fe20000000000 */
[----:B------:R-:W-:Y:S02]  /*02a0*/  ISETP.GE.U32.AND P3, PT, R3, UR4, PT ;  /* 0x0000000403007c0c */ /* 0x000fe4000bf66070 */
[----:B------:R-:W-:-:S11]  /*02b0*/  ISETP.GE.U32.AND P1, PT, R2, UR8, PT ;  /* 0x0000000802007c0c */ /* 0x000fd6000bf26070 */
[----:B------:R-:W-:Y:S01]  /*02c0*/  @P3 IADD3 R3, PT, PT, R3, -UR4, RZ ;  /* 0x8000000403033c10 */ /* 0x000fe2000fffe0ff */
[----:B------:R-:W-:Y:S02]  /*02d0*/  @P3 VIADD R7, R7, 0x1 ;  /* 0x0000000107073836 */ /* 0x000fe40000000000 */
[----:B------:R-:W-:Y:S01]  /*02e0*/  @P1 VIADD R0, R0, 0x1 ;  /* 0x0000000100001836 */ /* 0x000fe20000000000 */
[----:B------:R-:W-:Y:S02]  /*02f0*/  ISETP.GE.U32.AND P0, PT, R3, UR4, PT ;  /* 0x0000000403007c0c */ /* 0x000fe4000bf06070 */
[----:B------:R-:W-:Y:S02]  /*0300*/  @!P2 LOP3.LUT R0, RZ, UR8, RZ, 0x33, !PT ;  /* 0x00000008ff00ac12 */ /* 0x000fe4000f8e33ff */
[----:B------:R-:W-:-:S03]  /*0310*/  ISETP.NE.U32.AND P1, PT, RZ, UR4, PT ;  /* 0x00000004ff007c0c */ /* 0x000fc6000bf25070 */
[----:B------:R-:W-:-:S04]  /*0320*/  IMAD.MOV R2, RZ, RZ, -R0 ;  /* 0x000000ffff027224 */ /* 0x000fc800078e0a00 */
[----:B------:R-:W-:Y:S02]  /*0330*/  IMAD R3, R2, UR8, R5 ;  /* 0x0000000802037c24 */ /* 0x000fe4000f8e0205 */
[----:B------:R-:W-:-:S03]  /*0340*/  @P0 VIADD R7, R7, 0x1 ;  /* 0x0000000107070836 */ /* 0x000fc60000000000 */
[----:B------:R-:W-:Y:S01]  /*0350*/  IADD3 R3, PT, PT, -R0, R3, RZ ;  /* 0x0000000300037210 */ /* 0x000fe20007ffe1ff */
[----:B------:R-:W-:Y:S01]  /*0360*/  IMAD.U32 R0, RZ, RZ, UR5 ;  /* 0x00000005ff007e24 */ /* 0x000fe2000f8e00ff */
[----:B------:R-:W-:Y:S02]  /*0370*/  @!P1 LOP3.LUT R7, RZ, UR4, RZ, 0x33, !PT ;  /* 0x00000004ff079c12 */ /* 0x000fe4000f8e33ff */
[----:B------:R-:W-:Y:S02]  /*0380*/  I2FP.F32.S32 R3, R3 ;  /* 0x0000000300037245 */ /* 0x000fe40000201400 */
[----:B------:R-:W-:-:S05]  /*0390*/  I2FP.F32.U32 R2, R7 ;  /* 0x0000000700027245 */ /* 0x000fca0000201000 */
[----:B------:R-:W-:-:S04]  /*03a0*/  FFMA R2, R4, R2, R3 ;  /* 0x0000000204027223 */ /* 0x000fc80000000003 */
[----:B------:R-:W1:Y:S02]  /*03b0*/  F2F.F64.F32 R28, R2 ;  /* 0x00000002001c7310 */ /* 0x000e640000201800 */
[----:B-1----:R-:W-:-:S10]  /*03c0*/  DADD R10, -RZ, |R28| ;  /* 0x00000000ff0a7229 */ /* 0x002fd4000000051c */
[----:B------:R-:W-:Y:S02]  /*03d0*/  IMAD.MOV.U32 R16, RZ, RZ, R10 ;  /* 0x000000ffff107224 */ /* 0x000fe400078e000a */
[----:B0-----:R-:W-:-:S07]  /*03e0*/  IMAD.MOV.U32 R7, RZ, RZ, R11 ;  /* 0x000000ffff077224 */ /* 0x001fce00078e000b */
[----:B-----5:R-:W-:Y:S05]  /*03f0*/  CALL.REL.NOINC `($_Z19HomogeneityFeature2iPiPf$__internal_accurate_pow) ;  /* 0x0000001000787944 */ /* 0x020fea0003c00000 */
[----:B------:R-:W-:Y:S05]  /*0400*/  BSYNC.RECONVERGENT B0 ;  /* 0x0000000000007941 */ /* 0x000fea0003800200 */
.L_x_37:
[----:B------:R-:W-:Y:S01]  /*0410*/  DADD R12, R28, 2 ;  /* 0x400000001c0c7429 */ /* 0x000fe20000000000 */
[----:B------:R-:W-:Y:S01]  /*0420*/  FSETP.NEU.AND P1, PT, R2, RZ, PT ;  /* 0x000000ff0200720b */ /* 0x000fe20003f2d000 */
[----:B------:R-:W0:Y:S01]  /*0430*/  I2F.F64 R26, R26 ;  /* 0x0000001a001a7312 */ /* 0x000e220000201c00 */
[----:B------:R-:W-:Y:S07]  /*0440*/  BSSY.RECONVERGENT B0, `(.L_x_38) ;  /* 0x000001f000007945 */ /* 0x000fee0003800200 */
[----:B------:R-:W-:-:S04]  /*0450*/  LOP3.LUT R12, R13, 0x7ff00000, RZ, 0xc0, !PT ;  /* 0x7ff000000d0c7812 */ /* 0x000fc800078ec0ff */
[----:B------:R-:W-:Y:S02]  /*0460*/  ISETP.NE.AND P0, PT, R12, 0x7ff00000, PT ;  /* 0x7ff000000c00780c */ /* 0x000fe40003f05270 */
[----:B------:R-:W-:Y:S02]  /*0470*/  @!P1 CS2R R10, SRZ ;  /* 0x00000000000a9805 */ /* 0x000fe4000001ff00 */
[----:B0-----:R-:W-:-:S09]  /*0480*/  FSETP.GEU.AND P1, PT, |R27|, 6.5827683646048100446e-37, PT ;  /* 0x036000001b00780b */ /* 0x001fd20003f2e200 */
[----:B------:R-:W-:-:S14]  /*0490*/  DSETP.NEU.OR P0, PT, |R28|, +INF , P0 ;  /* 0x7ff000001c00742a */ /* 0x000fdc000070d600 */
[----:B------:R-:W-:Y:S02]  /*04a0*/  @!P0 IMAD.MOV.U32 R10, RZ, RZ, 0x0 ;  /* 0x00000000ff0a8424 */ /* 0x000fe400078e00ff */
[----:B------:R-:W-:Y:S01]  /*04b0*/  @!P0 IMAD.MOV.U32 R11, RZ, RZ, 0x7ff00000 ;  /* 0x7ff00000ff0b8424 */ /* 0x000fe200078e00ff */
[----:B------:R-:W-:Y:S02]  /*04c0*/  FSETP.NEU.AND P0, PT, R2, 1, PT ;  /* 0x3f8000000200780b */ /* 0x000fe40003f0d000 */
[----:B------:R-:W-:-:S03]  /*04d0*/  MOV R2, 0x1 ;  /* 0x0000000100027802 */ /* 0x000fc60000000f00 */
[----:B------:R-:W-:-:S10]  /*04e0*/  DADD R10, R10, 1 ;  /* 0x3ff000000a0a7429 */ /* 0x000fd40000000000 */
[----:B------:R-:W-:Y:S02]  /*04f0*/  FSEL R11, R11, 2, P0 ;  /* 0x400000000b0b7808 */ /* 0x000fe40000000000 */
[----:B------:R-:W-:Y:S02]  /*0500*/  FSEL R10, R10, RZ, P0 ;  /* 0x000000ff0a0a7208 */ /* 0x000fe40000000000 */
[----:B------:R-:W0:Y:S04]  /*0510*/  MUFU.RCP64H R3, R11 ;  /* 0x0000000b00037308 */ /* 0x000e280000001800 */
[----:B0-----:R-:W-:-:S08]  /*0520*/  DFMA R12, -R10, R2, 1 ;  /* 0x3ff000000a0c742b */ /* 0x001fd00000000102 */
[----:B------:R-:W-:-:S08]  /*0530*/  DFMA R12, R12, R12, R12 ;  /* 0x0000000c0c0c722b */ /* 0x000fd0000000000c */
[----:B------:R-:W-:-:S08]  /*0540*/  DFMA R12, R2, R12, R2 ;  /* 0x0000000c020c722b */ /* 0x000fd00000000002 */
[----:B------:R-:W-:-:S08]  /*0550*/  DFMA R2, -R10, R12, 1 ;  /* 0x3ff000000a02742b */ /* 0x000fd0000000010c */
[----:B------:R-:W-:-:S08]  /*0560*/  DFMA R2, R12, R2, R12 ;  /* 0x000000020c02722b */ /* 0x000fd0000000000c */
[----:B------:R-:W-:-:S08]  /*0570*/  DMUL R12, R26, R2 ;  /* 0x000000021a0c7228 */ /* 0x000fd00000000000 */
[----:B------:R-:W-:-:S08]  /*0580*/  DFMA R14, -R10, R12, R26 ;  /* 0x0000000c0a0e722b */ /* 0x000fd0000000011a */
[----:B------:R-:W-:-:S10]  /*0590*/  DFMA R2, R2, R14, R12 ;  /* 0x0000000e0202722b */ /* 0x000fd4000000000c */
[----:B------:R-:W-:-:S05]  /*05a0*/  FFMA R7, RZ, R11, R3 ;  /* 0x0000000bff077223 */ /* 0x000fca0000000003 */
[----:B------:R-:W-:-:S13]  /*05b0*/  FSETP.GT.AND P0, PT, |R7|, 1.469367938527859385e-39, PT ;  /* 0x001000000700780b */ /* 0x000fda0003f04200 */
[----:B------:R-:W-:Y:S05]  /*05c0*/  @P0 BRA P1, `(.L_x_39) ;  /* 0x0000000000180947 */ /* 0x000fea0000800000 */
[----:B------:R-:W-:Y:S01]  /*05d0*/  IMAD.MOV.U32 R12, RZ, RZ, R10 ;  /* 0x000000ffff0c7224 */ /* 0x000fe200078e000a */
[----:B------:R-:W-:Y:S01]  /*05e0*/  MOV R8, 0x610 ;  /* 0x0000061000087802 */ /* 0x000fe20000000f00 */
[----:B------:R-:W-:-:S07]  /*05f0*/  IMAD.MOV.U32 R13, RZ, RZ, R11 ;  /* 0x000000ffff0d7224 */ /* 0x000fce00078e000b */
[----:B------:R-:W-:Y:S05]  /*0600*/  CALL.REL.NOINC `($__internal_1_$__cuda_sm20_div_rn_f64_full) ;  /* 0x0000000800807944 */ /* 0x000fea0003c00000 */
[----:B------:R-:W-:Y:S02]  /*0610*/  IMAD.MOV.U32 R2, RZ, RZ, R18 ;  /* 0x000000ffff027224 */ /* 0x000fe400078e0012 */
[----:B------:R-:W-:-:S07]  /*0620*/  IMAD.MOV.U32 R3, RZ, RZ, R19 ;  /* 0x000000ffff037224 */ /* 0x000fce00078e0013 */
.L_x_39:
[----:B------:R-:W-:Y:S05]  /*0630*/  BSYNC.RECONVERGENT B0 ;  /* 0x0000000000007941 */ /* 0x000fea0003800200 */
.L_x_38:
[----:B------:R-:W0:Y:S01]  /*0640*/  LDCU UR5, c[0x0][0x380] ;  /* 0x00007000ff0577ac */ /* 0x000e220008000800 */
[----:B------:R-:W1:Y:S01]  /*0650*/  LDC.64 R10, c[0x0][0x388] ;  /* 0x0000e200ff0a7b82 */ /* 0x000e620000000a00 */
[----:B------:R-:W2:Y:S01]  /*0660*/  I2F.U32.RP R14, UR4 ;  /* 0x00000004000e7d06 */ /* 0x000ea20008209000 */
[----:B------:R-:W-:-:S07]  /*0670*/  IMAD.IADD R9, R9, 0x1, R0 ;  /* 0x0000000109097824 */ /* 0x000fce00078e0200 */
[----:B0-----:R-:W0:Y:S01]  /*0680*/  I2F.U32.RP R7, UR5 ;  /* 0x0000000500077d06 */ /* 0x001e220008209000 */
[----:B-1----:R-:W-:-:S07]  /*0690*/  IMAD.WIDE.U32 R8, R9, 0x4, R10 ;  /* 0x0000000409087825 */ /* 0x002fce00078e000a */
[----:B--2---:R-:W1:Y:S01]  /*06a0*/  MUFU.RCP R14, R14 ;  /* 0x0000000e000e7308 */ /* 0x004e620000001000 */
[----:B------:R2:W5:Y:S01]  /*06b0*/  LDG.E R9, desc[UR6][R8.64] ;  /* 0x0000000608097981 */ /* 0x000562000c1e1900 */
[----:B------:R-:W-:Y:S01]  /*06c0*/  IMAD R15, RZ, RZ, -UR4 ;  /* 0x80000004ff0f7e24 */ /* 0x000fe2000f8e02ff */
[----:B------:R-:W-:Y:S05]  /*06d0*/  BSSY.RECONVERGENT B0, `(.L_x_40) ;  /* 0x0000036000007945 */ /* 0x000fea0003800200 */
[----:B0-----:R-:W0:Y:S01]  /*06e0*/  MUFU.RCP R7, R7 ;  /* 0x0000000700077308 */ /* 0x001e220000001000 */
[----:B-1----:R-:W-:-:S07]  /*06f0*/  VIADD R12, R14, 0xffffffe ;  /* 0x0ffffffe0e0c7836 */ /* 0x002fce0000000000 */
[----:B------:R1:W3:Y:S01]  /*0700*/  F2I.FTZ.U32.TRUNC.NTZ R13, R12 ;  /* 0x0000000c000d7305 */ /* 0x0002e2000021f000 */
[----:B0-----:R-:W-:-:S07]  /*0710*/  IADD3 R10, PT, PT, R7, 0xffffffe, RZ ;  /* 0x0ffffffe070a7810 */ /* 0x001fce0007ffe0ff */
[----:B------:R0:W2:Y:S01]  /*0720*/  F2I.FTZ.U32.TRUNC.NTZ R11, R10 ;  /* 0x0000000a000b7305 */ /* 0x0000a2000021f000 */
[----:B-1----:R-:W-:Y:S02]  /*0730*/  IMAD.MOV.U32 R12, RZ, RZ, RZ ;  /* 0x000000ffff0c7224 */ /* 0x002fe400078e00ff */
[----:B---3--:R-:W-:Y:S02]  /*0740*/  IMAD R15, R15, R13, RZ ;  /* 0x0000000d0f0f7224 */ /* 0x008fe400078e02ff */
[----:B0-----:R-:W-:Y:S02]  /*0750*/  IMAD.MOV.U32 R10, RZ, RZ, RZ ;  /* 0x000000ffff0a7224 */ /* 0x001fe400078e00ff */
[----:B------:R-:W-:-:S04]  /*0760*/  IMAD.HI.U32 R15, R13, R15, R12 ;  /* 0x0000000f0d0f7227 */ /* 0x000fc800078e000c */
[----:B--2---:R-:W-:Y:S02]  /*0770*/  IMAD.MOV R8, RZ, RZ, -R11 ;  /* 0x000000ffff087224 */ /* 0x004fe400078e0a0b */
[----:B------:R-:W-:-:S04]  /*0780*/  IMAD.HI.U32 R12, R15, R0, RZ ;  /* 0x000000000f0c7227 */ /* 0x000fc800078e00ff */
[----:B------:R-:W-:-:S04]  /*0790*/  IMAD R7, R8, UR5, RZ ;  /* 0x0000000508077c24 */ /* 0x000fc8000f8e02ff */
[----:B------:R-:W-:Y:S01]  /*07a0*/  IMAD.HI.U32 R10, R11, R7, R10 ;  /* 0x000000070b0a7227 */ /* 0x000fe200078e000a */
[----:B------:R-:W-:-:S03]  /*07b0*/  IADD3 R7, PT, PT, R0, R5, RZ ;  /* 0x0000000500077210 */ /* 0x000fc60007ffe0ff */
[----:B------:R-:W-:Y:S02]  /*07c0*/  IMAD.MOV R11, RZ, RZ, -R12 ;  /* 0x000000ffff0b7224 */ /* 0x000fe400078e0a0c */
[----:B------:R-:W-:-:S04]  /*07d0*/  IMAD.HI.U32 R8, R10, R7, RZ ;  /* 0x000000070a087227 */ /* 0x000fc800078e00ff */
[----:B------:R-:W-:-:S04]  /*07e0*/  IMAD.HI.U32 R10, R10, R0, RZ ;  /* 0x000000000a0a7227 */ /* 0x000fc800078e00ff */
[----:B------:R-:W-:Y:S02]  /*07f0*/  IMAD.MOV R8, RZ, RZ, -R8 ;  /* 0x000000ffff087224 */ /* 0x000fe400078e0a08 */
[----:B------:R-:W-:Y:S02]  /*0800*/  IMAD.MOV R13, RZ, RZ, -R10 ;  /* 0x000000ffff0d7224 */ /* 0x000fe400078e0a0a */
[----:B------:R-:W-:Y:S02]  /*0810*/  IMAD R7, R8, UR5, R7 ;  /* 0x0000000508077c24 */ /* 0x000fe4000f8e0207 */
[--C-:B------:R-:W-:Y:S02]  /*0820*/  IMAD R8, R13, UR5, R0.reuse ;  /* 0x000000050d087c24 */ /* 0x100fe4000f8e0200 */
[----:B------:R-:W-:Y:S01]  /*0830*/  IMAD R11, R11, UR4, R0 ;  /* 0x000000040b0b7c24 */ /* 0x000fe2000f8e0200 */
[----:B------:R-:W-:Y:S02]  /*0840*/  ISETP.GE.U32.AND P2, PT, R7, UR5, PT ;  /* 0x0000000507007c0c */ /* 0x000fe4000bf46070 */
[----:B------:R-:W-:-:S02]  /*0850*/  ISETP.GE.U32.AND P1, PT, R8, UR5, PT ;  /* 0x0000000508007c0c */ /* 0x000fc4000bf26070 */
[----:B------:R-:W-:-:S09]  /*0860*/  ISETP.GE.U32.AND P0, PT, R11, UR4, PT ;  /* 0x000000040b007c0c */ /* 0x000fd2000bf06070 */
[----:B------:R-:W-:Y:S01]  /*0870*/  @P2 VIADD R7, R7, -UR5 ;  /* 0x8000000507072c36 */ /* 0x000fe20008000000 */
[----:B------:R-:W-:Y:S01]  /*0880*/  ISETP.NE.U32.AND P2, PT, RZ, UR4, PT ;  /* 0x00000004ff007c0c */ /* 0x000fe2000bf45070 */
[----:B------:R-:W-:Y:S01]  /*0890*/  @P1 VIADD R10, R10, 0x1 ;  /* 0x000000010a0a1836 */ /* 0x000fe20000000000 */
[----:B------:R-:W-:Y:S01]  /*08a0*/  @P1 IADD3 R8, PT, PT, R8, -UR5, RZ ;  /* 0x8000000508081c10 */ /* 0x000fe2000fffe0ff */
[----:B------:R-:W-:Y:S01]  /*08b0*/  @P0 VIADD R11, R11, -UR4 ;  /* 0x800000040b0b0c36 */ /* 0x000fe20008000000 */
[----:B------:R-:W-:Y:S01]  /*08c0*/  ISETP.GE.U32.AND P4, PT, R7, UR5, PT ;  /* 0x0000000507007c0c */ /* 0x000fe2000bf86070 */
[----:B------:R-:W-:Y:S01]  /*08d0*/  @P0 VIADD R12, R12, 0x1 ;  /* 0x000000010c0c0836 */ /* 0x000fe20000000000 */
[----:B------:R-:W-:Y:S02]  /*08e0*/  ISETP.GE.U32.AND P3, PT, R8, UR5, PT ;  /* 0x0000000508007c0c */ /* 0x000fe4000bf66070 */
[----:B------:R-:W-:Y:S02]  /*08f0*/  ISETP.GE.U32.AND P5, PT, R11, UR4, PT ;  /* 0x000000040b007c0c */ /* 0x000fe4000bfa6070 */
[----:B------:R-:W-:-:S02]  /*0900*/  ISETP.NE.U32.AND P0, PT, RZ, UR5, PT ;  /* 0x00000005ff007c0c */ /* 0x000fc4000bf05070 */
[----:B------:R-:W-:-:S05]  /*0910*/  LOP3.LUT R11, RZ, UR5, RZ, 0x33, !PT ;  /* 0x00000005ff0b7c12 */ /* 0x000fca000f8e33ff */
[----:B------:R-:W-:Y:S02]  /*0920*/  @P4 VIADD R7, R7, -UR5 ;  /* 0x8000000507074c36 */ /* 0x000fe40008000000 */
[----:B------:R-:W-:Y:S02]  /*0930*/  @P3 VIADD R10, R10, 0x1 ;  /* 0x000000010a0a3836 */ /* 0x000fe40000000000 */
[----:B------:R-:W-:Y:S01]  /*0940*/  @P5 VIADD R12, R12, 0x1 ;  /* 0x000000010c0c5836 */ /* 0x000fe20000000000 */
[----:B------:R-:W-:Y:S02]  /*0950*/  @!P2 LOP3.LUT R12, RZ, UR4, RZ, 0x33, !PT ;  /* 0x00000004ff0cac12 */ /* 0x000fe4000f8e33ff */
[C---:B------:R-:W-:Y:S02]  /*0960*/  SEL R8, R11.reuse, R7, !P0 ;  /* 0x000000070b087207 */ /* 0x040fe40004000000 */
[----:B------:R-:W-:Y:S02]  /*0970*/  SEL R10, R11, R10, !P0 ;  /* 0x0000000a0b0a7207 */ /* 0x000fe40004000000 */
[----:B------:R-:W-:-:S02]  /*0980*/  IADD3 R12, PT, PT, R12, R5, RZ ;  /* 0x000000050c0c7210 */ /* 0x000fc40007ffe0ff */
[----:B------:R-:W-:Y:S02]  /*0990*/  IADD3 R8, PT, PT, R8, -R5, -R10 ;  /* 0x8000000508087210 */ /* 0x000fe40007ffe80a */
[----:B------:R-:W-:Y:S02]  /*09a0*/  I2FP.F32.U32 R12, R12 ;  /* 0x0000000c000c7245 */ /* 0x000fe40000201000 */
[----:B------:R-:W-:Y:S02]  /*09b0*/  I2FP.F32.S32 R7, R8 ;  /* 0x0000000800077245 */ /* 0x000fe40000201400 */
[----:B------:R-:W-:-:S03]  /*09c0*/  MOV R8, 0xa30 ;  /* 0x00000a3000087802 */ /* 0x000fc60000000f00 */
[----:B------:R-:W-:-:S04]  /*09d0*/  FFMA R4, R4, R12, R7 ;  /* 0x0000000c04047223 */ /* 0x000fc80000000007 */
[----:B------:R-:W0:Y:S02]  /*09e0*/  F2F.F64.F32 R26, R4 ;  /* 0x00000004001a7310 */ /* 0x000e240000201800 */
[----:B0-----:R-:W-:-:S10]  /*09f0*/  DADD R10, -RZ, |R26| ;  /* 0x00000000ff0a7229 */ /* 0x001fd4000000051a */
[----:B------:R-:W-:Y:S02]  /*0a00*/  IMAD.MOV.U32 R16, RZ, RZ, R10 ;  /* 0x000000ffff107224 */ /* 0x000fe400078e000a */
[----:B------:R-:W-:-:S07]  /*0a10*/  IMAD.MOV.U32 R7, RZ, RZ, R11 ;  /* 0x000000ffff077224 */ /* 0x000fce00078e000b */
[----:B-----5:R-:W-:Y:S05]  /*0a20*/  CALL.REL.NOINC `($_Z19HomogeneityFeature2iPiPf$__internal_accurate_pow) ;  /* 0x0000000800ec7944 */ /* 0x020fea0003c00000 */
[----:B------:R-:W-:Y:S05]  /*0a30*/  BSYNC.RECONVERGENT B0 ;  /* 0x0000000000007941 */ /* 0x000fea0003800200 */
.L_x_40:
        /* <DEDUP_REMOVED lines=11> */
[----:B------:R-:W-:-:S05]  /*0af0*/  FSETP.NEU.AND P0, PT, R4, 1, PT ;  /* 0x3f8000000400780b */ /* 0x000fca0003f0d000 */
[----:B------:R-:W-:-:S10]  /*0b00*/  DADD R10, R10, 1 ;  /* 0x3ff000000a0a7429 */ /* 0x000fd40000000000 */
[----:B------:R-:W-:Y:S02]  /*0b10*/  FSEL R13, R11, 2, P0 ;  /* 0x400000000b0d7808 */ /* 0x000fe40000000000 */
[----:B------:R-:W-:Y:S01]  /*0b20*/  FSEL R12, R10, RZ, P0 ;  /* 0x000000ff0a0c7208 */ /* 0x000fe20000000000 */
[----:B------:R-:W-:Y:S01]  /*0b30*/  IMAD.MOV.U32 R10, RZ, RZ, 0x1 ;  /* 0x00000001ff0a7424 */ /* 0x000fe200078e00ff */
[----:B------:R-:W0:Y:S05]  /*0b40*/  MUFU.RCP64H R11, R13 ;  /* 0x0000000d000b7308 */ /* 0x000e2a0000001800 */
        /* <DEDUP_REMOVED lines=13> */
[----:B------:R-:W-:-:S07]  /*0c20*/  MOV R8, 0xc40 ;  /* 0x00000c4000087802 */ /* 0x000fce0000000f00 */
[----:B------:R-:W-:Y:S05]  /*0c30*/  CALL.REL.NOINC `($__internal_1_$__cuda_sm20_div_rn_f64_full) ;  /* 0x0000000000f47944 */ /* 0x000fea0003c00000 */
[----:B------:R-:W-:Y:S02]  /*0c40*/  IMAD.MOV.U32 R10, RZ, RZ, R18 ;  /* 0x000000ffff0a7224 */ /* 0x000fe400078e0012 */
[----:B------:R-:W-:-:S07]  /*0c50*/  IMAD.MOV.U32 R11, RZ, RZ, R19 ;  /* 0x000000ffff0b7224 */ /* 0x000fce00078e0013 */
.L_x_42:
[----:B------:R-:W-:Y:S05]  /*0c60*/  BSYNC.RECONVERGENT B0 ;  /* 0x0000000000007941 */ /* 0x000fea0003800200 */
.L_x_41:
[----:B------:R-:W0:Y:S01]  /*0c70*/  S2UR UR5, SR_CgaCtaId ;  /* 0x00000000000579c3 */ /* 0x000e220000008800 */
[----:B------:R-:W-:Y:S01]  /*0c80*/  DADD R2, R10, R2 ;  /* 0x000000000a027229 */ /* 0x000fe20000000002 */
[----:B------:R-:W-:Y:S01]  /*0c90*/  UMOV UR4, 0x400 ;  /* 0x0000040000047882 */ /* 0x000fe20000000000 */
[----:B------:R-:W-:Y:S02]  /*0ca0*/  ISETP.GE.U32.AND P0, PT, R0, 0x42, PT ;  /* 0x000000420000780c */ /* 0x000fe40003f06070 */
[----:B------:R-:W-:-:S06]  /*0cb0*/  ISETP.GT.U32.AND P1, PT, R5, 0x1f, PT ;  /* 0x0000001f0500780c */ /* 0x000fcc0003f24070 */
[----:B------:R-:W1:Y:S01]  /*0cc0*/  F2F.F32.F64 R2, R2 ;  /* 0x0000000200027310 */ /* 0x000e620000301000 */
[----:B0-----:R-:W-:-:S06]  /*0cd0*/  ULEA UR4, UR5, UR4, 0x18 ;  /* 0x0000000405047291 */ /* 0x001fcc000f8ec0ff */
[----:B------:R-:W-:-:S05]  /*0ce0*/  LEA R7, R5, UR4, 0x2 ;  /* 0x0000000405077c11 */ /* 0x000fca000f8e10ff */
[----:B-1----:R0:W-:Y:S01]  /*0cf0*/  STS [R7], R2 ;  /* 0x0000000207007388 */ /* 0x0021e20000000800 */
[----:B------:R-:W-:Y:S06]  /*0d00*/  BAR.SYNC.DEFER_BLOCKING 0x0 ;  /* 0x0000000000007b1d */ /* 0x000fec0000010000 */
[----:B------:R-:W-:Y:S05]  /*0d10*/  @!P0 BRA `(.L_x_43) ;  /* 0x00000000002c8947 */ /* 0x000fea0003800000 */
.L_x_44:
[----:B------:R-:W-:-:S04]  /*0d20*/  SHF.R.U32.HI R8, RZ, 0x1, R0 ;  /* 0x00000001ff087819 */ /* 0x000fc80000011600 */
[----:B------:R-:W-:-:S13]  /*0d30*/  ISETP.GE.U32.AND P0, PT, R5, R8, PT ;  /* 0x000000080500720c */ /* 0x000fda0003f06070 */
[----:B0-----:R-:W-:Y:S01]  /*0d40*/  @!P0 IMAD R2, R8, 0x4, R7 ;  /* 0x0000000408028824 */ /* 0x001fe200078e0207 */
        /* <DEDUP_REMOVED lines=8> */
.L_x_43:
        /* <DEDUP_REMOVED lines=32> */
[----:B------:R-:W0:Y:S02]  /*0fd0*/  LDS R0, [UR4] ;  /* 0x00000004ff007984 */ /* 0x000e240008000800 */
[----:B0-----:R-:W-:-:S05]  /*0fe0*/  FMUL R3, R0, 0.25 ;  /* 0x3e80000000037820 */ /* 0x001fca0000400000 */
[----:B------:R-:W-:Y:S01]  /*0ff0*/  STG.E desc[UR6][R6.64], R3 ;  /* 0x0000000306007986 */ /* 0x000fe2000c101906 */
[----:B------:R-:W-:Y:S05]  /*1000*/  EXIT ;  /* 0x000000000000794d */ /* 0x000fea0003800000 */
        .weak           $__internal_1_$__cuda_sm20_div_rn_f64_full
        .type           $__internal_1_$__cuda_sm20_div_rn_f64_full,@function
        .size           $__internal_1_$__cuda_sm20_div_rn_f64_full,($_Z19HomogeneityFeature2iPiPf$__internal_accurate_pow - $__internal_1_$__cuda_sm20_div_rn_f64_full)
$__internal_1_$__cuda_sm20_div_rn_f64_full:
[C---:B------:R-:W-:Y:S01]  /*1010*/  FSETP.GEU.AND P0, PT, |R13|.reuse, 1.469367938527859385e-39, PT ;  /* 0x001000000d00780b */ /* 0x040fe20003f0e200 */
[----:B------:R-:W-:Y:S01]  /*1020*/  IMAD.MOV.U32 R11, RZ, RZ, R27 ;  /* 0x000000ffff0b7224 */ /* 0x000fe200078e001b */
[----:B------:R-:W-:Y:S01]  /*1030*/  LOP3.LUT R14, R13, 0x800fffff, RZ, 0xc0, !PT ;  /* 0x800fffff0d0e7812 */ /* 0x000fe200078ec0ff */
[----:B------:R-:W-:Y:S01]  /*1040*/  IMAD.MOV.U32 R16, RZ, RZ, 0x1 ;  /* 0x00000001ff107424 */ /* 0x000fe200078e00ff */
[----:B------:R-:W-:Y:S01]  /*1050*/  BSSY.RECONVERGENT B1, `(.L_x_45) ;  /* 0x0000055000017945 */ /* 0x000fe20003800200 */
[----:B------:R-:W-:Y:S01]  /*1060*/  IMAD.MOV.U32 R24, RZ, RZ, 0x1ca00000 ;  /* 0x1ca00000ff187424 */ /* 0x000fe200078e00ff */
[----:B------:R-:W-:Y:S01]  /*1070*/  LOP3.LUT R15, R14, 0x3ff00000, RZ, 0xfc, !PT ;  /* 0x3ff000000e0f7812 */ /* 0x000fe200078efcff */
[----:B------:R-:W-:Y:S01]  /*1080*/  IMAD.MOV.U32 R10, RZ, RZ, R26 ;  /* 0x000000ffff0a7224 */ /* 0x000fe200078e001a */
[----:B------:R-:W-:Y:S02]  /*1090*/  MOV R14, R12 ;  /* 0x0000000c000e7202 */ /* 0x000fe40000000f00 */
[----:B------:R-:W-:-:S02]  /*10a0*/  FSETP.GEU.AND P2, PT, |R11|, 1.469367938527859385e-39, PT ;  /* 0x001000000b00780b */ /* 0x000fc40003f4e200 */
[----:B------:R-:W-:Y:S01]  /*10b0*/  LOP3.LUT R7, R11, 0x7ff00000, RZ, 0xc0, !PT ;  /* 0x7ff000000b077812 */ /* 0x000fe200078ec0ff */
[----:B------:R-:W-:Y:S01]  /*10c0*/  @!P0 DMUL R14, R12, 8.98846567431157953865e+307 ;  /* 0x7fe000000c0e8828 */ /* 0x000fe20000000000 */
[----:B------:R-:W-:-:S03]  /*10d0*/  LOP3.LUT R26, R13, 0x7ff00000, RZ, 0xc0, !PT ;  /* 0x7ff000000d1a7812 */ /* 0x000fc600078ec0ff */
[----:B------:R-:W-:Y:S01]  /*10e0*/  IMAD.MOV.U32 R25, RZ, RZ, R7 ;  /* 0x000000ffff197224 */ /* 0x000fe200078e0007 */
[----:B------:R-:W-:Y:S01]  /*10f0*/  ISETP.GE.U32.AND P1, PT, R7, R26, PT ;  /* 0x0000001a0700720c */ /* 0x000fe20003f26070 */
[----:B------:R-:W0:Y:S04]  /*1100*/  MUFU.RCP64H R17, R15 ;  /* 0x0000000f00117308 */ /* 0x000e280000001800 */
[----:B------:R-:W-:Y:S02]  /*1110*/  @!P2 LOP3.LUT R20, R13, 0x7ff00000, RZ, 0xc0, !PT ;  /* 0x7ff000000d14a812 */ /* 0x000fe400078ec0ff */
[----:B------:R-:W-:Y:S02]  /*1120*/  @!P0 LOP3.LUT R26, R15, 0x7ff00000, RZ, 0xc0, !PT ;  /* 0x7ff000000f1a8812 */ /* 0x000fe400078ec0ff */
[----:B------:R-:W-:-:S04]  /*1130*/  @!P2 ISETP.GE.U32.AND P3, PT, R7, R20, PT ;  /* 0x000000140700a20c */ /* 0x000fc80003f66070 */
[----:B------:R-:W-:-:S04]  /*1140*/  @!P2 SEL R21, R24, 0x63400000, !P3 ;  /* 0x634000001815a807 */ /* 0x000fc80005800000 */
[----:B------:R-:W-:Y:S01]  /*1150*/  @!P2 LOP3.LUT R22, R21, 0x80000000, R11, 0xf8, !PT ;  /* 0x800000001516a812 */ /* 0x000fe200078ef80b */
[----:B0-----:R-:W-:-:S03]  /*1160*/  DFMA R18, R16, -R14, 1 ;  /* 0x3ff000001012742b */ /* 0x001fc6000000080e */
[----:B------:R-:W-:Y:S02]  /*1170*/  @!P2 LOP3.LUT R23, R22, 0x100000, RZ, 0xfc, !PT ;  /* 0x001000001617a812 */ /* 0x000fe400078efcff */
[----:B------:R-:W-:-:S03]  /*1180*/  @!P2 MOV R22, RZ ;  /* 0x000000ff0016a202 */ /* 0x000fc60000000f00 */
[----:B------:R-:W-:-:S08]  /*1190*/  DFMA R18, R18, R18, R18 ;  /* 0x000000121212722b */ /* 0x000fd00000000012 */
[----:B------:R-:W-:Y:S01]  /*11a0*/  DFMA R18, R16, R18, R16 ;  /* 0x000000121012722b */ /* 0x000fe20000000010 */
[----:B------:R-:W-:Y:S01]  /*11b0*/  SEL R17, R24, 0x63400000, !P1 ;  /* 0x6340000018117807 */ /* 0x000fe20004800000 */
[----:B------:R-:W-:-:S03]  /*11c0*/  IMAD.MOV.U32 R16, RZ, RZ, R10 ;  /* 0x000000ffff107224 */ /* 0x000fc600078e000a */
        /* <DEDUP_REMOVED lines=8> */
[----:B------:R-:W-:Y:S01]  /*1250*/  VIADD R27, R26, 0xffffffff ;  /* 0xffffffff1a1b7836 */ /* 0x000fe20000000000 */
[----:B------:R-:W-:-:S04]  /*1260*/  DFMA R22, R20, -R14, R16 ;  /* 0x8000000e1416722b */ /* 0x000fc80000000010 */
[----:B------:R-:W-:-:S04]  /*1270*/  ISETP.GT.U32.OR P0, PT, R27, 0x7feffffe, P0 ;  /* 0x7feffffe1b00780c */ /* 0x000fc80000704470 */
[----:B------:R-:W-:-:S09]  /*1280*/  DFMA R22, R18, R22, R20 ;  /* 0x000000161216722b */ /* 0x000fd20000000014 */
[----:B------:R-:W-:Y:S05]  /*1290*/  @P0 BRA `(.L_x_46) ;  /* 0x00000000006c0947 */ /* 0x000fea0003800000 */
[----:B------:R-:W-:-:S04]  /*12a0*/  LOP3.LUT R18, R13, 0x7ff00000, RZ, 0xc0, !PT ;  /* 0x7ff000000d127812 */ /* 0x000fc800078ec0ff */
[CC--:B------:R-:W-:Y:S02]  /*12b0*/  VIADDMNMX R10, R7.reuse, -R18.reuse, 0xb9600000, !PT ;  /* 0xb9600000070a7446 */ /* 0x0c0fe40007800912 */
[----:B------:R-:W-:Y:S02]  /*12c0*/  ISETP.GE.U32.AND P0, PT, R7, R18, PT ;  /* 0x000000120700720c */ /* 0x000fe40003f06070 */
[----:B------:R-:W-:Y:S02]  /*12d0*/  VIMNMX R7, PT, PT, R10, 0x46a00000, PT ;  /* 0x46a000000a077848 */ /* 0x000fe40003fe0100 */
[----:B------:R-:W-:Y:S02]  /*12e0*/  SEL R24, R24, 0x63400000, !P0 ;  /* 0x6340000018187807 */ /* 0x000fe40004000000 */
[----:B------:R-:W-:-:S03]  /*12f0*/  MOV R10, RZ ;  /* 0x000000ff000a7202 */ /* 0x000fc60000000f00 */
[----:B------:R-:W-:-:S04]  /*1300*/  IMAD.IADD R7, R7, 0x1, -R24 ;  /* 0x0000000107077824 */ /* 0x000fc800078e0a18 */
        /* <DEDUP_REMOVED lines=11> */
[----:B------:R-:W-:Y:S01]  /*13c0*/  DMUL.RP R12, R22, R12 ;  /* 0x0000000c160c7228 */ /* 0x000fe20000008000 */
[----:B------:R-:W-:Y:S01]  /*13d0*/  IMAD.MOV.U32 R10, RZ, RZ, RZ ;  /* 0x000000ffff0a7224 */ /* 0x000fe200078e00ff */
[----:B------:R-:W-:-:S05]  /*13e0*/  IADD3 R7, PT, PT, -R7, -0x43300000, RZ ;  /* 0xbcd0000007077810 */ /* 0x000fca0007ffe1ff */
[----:B------:R-:W-:-:S03]  /*13f0*/  DFMA R10, R18, -R10, R22 ;  /* 0x8000000a120a722b */ /* 0x000fc60000000016 */
[----:B------:R-:W-:-:S07]  /*1400*/  LOP3.LUT R17, R13, R17, RZ, 0x3c, !PT ;  /* 0x000000110d117212 */ /* 0x000fce00078e3cff */
[----:B------:R-:W-:-:S04]  /*1410*/  FSETP.NEU.AND P0, PT, |R11|, R7, PT ;  /* 0x000000070b00720b */ /* 0x000fc80003f0d200 */
[----:B------:R-:W-:Y:S02]  /*1420*/  FSEL R18, R12, R18, !P0 ;  /* 0x000000120c127208 */ /* 0x000fe40004000000 */
[----:B------:R-:W-:Y:S01]  /*1430*/  FSEL R19, R17, R19, !P0 ;  /* 0x0000001311137208 */ /* 0x000fe20004000000 */
[----:B------:R-:W-:Y:S06]  /*1440*/  BRA `(.L_x_47) ;  /* 0x0000000000547947 */ /* 0x000fec0003800000 */
.L_x_46:
[----:B------:R-:W-:-:S14]  /*1450*/  DSETP.NAN.AND P0, PT, R10, R10, PT ;  /* 0x0000000a0a00722a */ /* 0x000fdc0003f08000 */
[----:B------:R-:W-:Y:S05]  /*1460*/  @P0 BRA `(.L_x_48) ;  /* 0x0000000000440947 */ /* 0x000fea0003800000 */
[----:B------:R-:W-:-:S14]  /*1470*/  DSETP.NAN.AND P0, PT, R12, R12, PT ;  /* 0x0000000c0c00722a */ /* 0x000fdc0003f08000 */
[----:B------:R-:W-:Y:S05]  /*1480*/  @P0 BRA `(.L_x_49) ;  /* 0x0000000000300947 */ /* 0x000fea0003800000 */
[----:B------:R-:W-:Y:S01]  /*1490*/  ISETP.NE.AND P0, PT, R25, R26, PT ;  /* 0x0000001a1900720c */ /* 0x000fe20003f05270 */
[----:B------:R-:W-:Y:S01]  /*14a0*/  IMAD.MOV.U32 R18, RZ, RZ, 0x0 ;  /* 0x00000000ff127424 */ /* 0x000fe200078e00ff */
[----:B------:R-:W-:-:S11]  /*14b0*/  MOV R19, 0xfff80000 ;  /* 0xfff8000000137802 */ /* 0x000fd60000000f00 */
[----:B------:R-:W-:Y:S05]  /*14c0*/  @!P0 BRA `(.L_x_47) ;  /* 0x0000000000348947 */ /* 0x000fea0003800000 */
[----:B------:R-:W-:Y:S02]  /*14d0*/  ISETP.NE.AND P0, PT, R25, 0x7ff00000, PT ;  /* 0x7ff000001900780c */ /* 0x000fe40003f05270 */
[----:B------:R-:W-:Y:S02]  /*14e0*/  LOP3.LUT R19, R11, 0x80000000, R13, 0x48, !PT ;  /* 0x800000000b137812 */ /* 0x000fe400078e480d */
[----:B------:R-:W-:-:S13]  /*14f0*/  ISETP.EQ.OR P0, PT, R26, RZ, !P0 ;  /* 0x000000ff1a00720c */ /* 0x000fda0004702670 */
[----:B------:R-:W-:Y:S01]  /*1500*/  @P0 LOP3.LUT R7, R19, 0x7ff00000, RZ, 0xfc, !PT ;  /* 0x7ff0000013070812 */ /* 0x000fe200078efcff */
[----:B------:R-:W-:Y:S02]  /*1510*/  @!P0 IMAD.MOV.U32 R18, RZ, RZ, RZ ;  /* 0x000000ffff128224 */ /* 0x000fe400078e00ff */
[----:B------:R-:W-:Y:S02]  /*1520*/  @P0 IMAD.MOV.U32 R18, RZ, RZ, RZ ;  /* 0x000000ffff120224 */ /* 0x000fe400078e00ff */
[----:B------:R-:W-:Y:S01]  /*1530*/  @P0 IMAD.MOV.U32 R19, RZ, RZ, R7 ;  /* 0x000000ffff130224 */ /* 0x000fe200078e0007 */
[----:B------:R-:W-:Y:S06]  /*1540*/  BRA `(.L_x_47) ;  /* 0x0000000000147947 */ /* 0x000fec0003800000 */
.L_x_49:
[----:B------:R-:W-:Y:S01]  /*1550*/  LOP3.LUT R19, R13, 0x80000, RZ, 0xfc, !PT ;  /* 0x000800000d137812 */ /* 0x000fe200078efcff */
[----:B------:R-:W-:Y:S01]  /*1560*/  IMAD.MOV.U32 R18, RZ, RZ, R12 ;  /* 0x000000ffff127224 */ /* 0x000fe200078e000c */
[----:B------:R-:W-:Y:S06]  /*1570*/  BRA `(.L_x_47) ;  /* 0x0000000000087947 */ /* 0x000fec0003800000 */
.L_x_48:
[----:B------:R-:W-:Y:S02]  /*1580*/  LOP3.LUT R19, R11, 0x80000, RZ, 0xfc, !PT ;  /* 0x000800000b137812 */ /* 0x000fe400078efcff */
[----:B------:R-:W-:-:S07]  /*1590*/  MOV R18, R10 ;  /* 0x0000000a00127202 */ /* 0x000fce0000000f00 */
.L_x_47:
[----:B------:R-:W-:Y:S05]  /*15a0*/  BSYNC.RECONVERGENT B1 ;  /* 0x0000000000017941 */ /* 0x000fea0003800200 */
.L_x_45:
[----:B------:R-:W-:Y:S02]  /*15b0*/  IMAD.MOV.U32 R10, RZ, RZ, R8 ;  /* 0x000000ffff0a7224 */ /* 0x000fe400078e0008 */
[----:B------:R-:W-:-:S04]  /*15c0*/  IMAD.MOV.U32 R11, RZ, RZ, 0x0 ;  /* 0x00000000ff0b7424 */ /* 0x000fc800078e00ff */
[----:B------:R-:W-:Y:S05]  /*15d0*/  RET.REL.NODEC R10 `(_Z19HomogeneityFeature2iPiPf) ;  /* 0xffffffe80a887950 */ /* 0x000fea0003c3ffff */
        .type           $_Z19HomogeneityFeature2iPiPf$__internal_accurate_pow,@function
        .size           $_Z19HomogeneityFeature2iPiPf$__internal_accurate_pow,(.L_x_70 - $_Z19HomogeneityFeature2iPiPf$__internal_accurate_pow)
$_Z19HomogeneityFeature2iPiPf$__internal_accurate_pow:
[----:B------:R-:W-:Y:S01]  /*15e0*/  ISETP.GT.U32.AND P0, PT, R7, 0xfffff, PT ;  /* 0x000fffff0700780c */ /* 0x000fe20003f04070 */
[----:B------:R-:W-:Y:S01]  /*15f0*/  IMAD.MOV.U32 R10, RZ, RZ, R16 ;  /* 0x000000ffff0a7224 */ /* 0x000fe200078e0010 */
[----:B------:R-:W-:Y:S01]  /*1600*/  MOV R12, RZ ;  /* 0x000000ff000c7202 */ /* 0x000fe20000000f00 */
[----:B------:R-:W-:Y:S01]  /*1610*/  IMAD.MOV.U32 R11, RZ, RZ, R7 ;  /* 0x000000ffff0b7224 */ /* 0x000fe200078e0007 */
[----:B------:R-:W-:Y:S01]  /*1620*/  UMOV UR8, 0x7d2cafe2 ;  /* 0x7d2cafe200087882 */ /* 0x000fe20000000000 */
[----:B------:R-:W-:Y:S01]  /*1630*/  UMOV UR9, 0x3eb0f5ff ;  /* 0x3eb0f5ff00097882 */ /* 0x000fe20000000000 */
[----:B------:R-:W-:Y:S01]  /*1640*/  UMOV UR10, 0x3b39803f ;  /* 0x3b39803f000a7882 */ /* 0x000fe20000000000 */
[----:B------:R-:W-:-:S06]  /*1650*/  UMOV UR11, 0x3c7abc9e ;  /* 0x3c7abc9e000b7882 */ /* 0x000fcc0000000000 */
[----:B------:R-:W-:Y:S01]  /*1660*/  @!P0 DMUL R22, R10, 1.80143985094819840000e+16 ;  /* 0x435000000a168828 */ /* 0x000fe20000000000 */
[----:B------:R-:W-:Y:S02]  /*1670*/  MOV R10, R7 ;  /* 0x00000007000a7202 */ /* 0x000fe40000000f00 */
[----:B------:R-:W-:-:S07]  /*1680*/  SHF.R.U32.HI R7, RZ, 0x14, R7 ;  /* 0x00000014ff077819 */ /* 0x000fce0000011607 */
[----:B------:R-:W-:Y:S01]  /*1690*/  @!P0 IMAD.MOV.U32 R10, RZ, RZ, R23 ;  /* 0x000000ffff0a8224 */ /* 0x000fe200078e0017 */
[----:B------:R-:W-:Y:S01]  /*16a0*/  @!P0 LEA.HI R7, R23, 0xffffffca, RZ, 0xc ;  /* 0xffffffca17078811 */ /* 0x000fe200078f60ff */
[----:B------:R-:W-:-:S03]  /*16b0*/  @!P0 IMAD.MOV.U32 R16, RZ, RZ, R22 ;  /* 0x000000ffff108224 */ /* 0x000fc600078e0016 */
[----:B------:R-:W-:-:S04]  /*16c0*/  LOP3.LUT R10, R10, 0x800fffff, RZ, 0xc0, !PT ;  /* 0x800fffff0a0a7812 */ /* 0x000fc800078ec0ff */
[----:B------:R-:W-:-:S04]  /*16d0*/  LOP3.LUT R17, R10, 0x3ff00000, RZ, 0xfc, !PT ;  /* 0x3ff000000a117812 */ /* 0x000fc800078efcff */
        /* <DEDUP_REMOVED lines=8> */
[----:B------:R-:W-:Y:S01]  /*1760*/  DFMA R10, R12, R10, R12 ;  /* 0x0000000a0c0a722b */ /* 0x000fe2000000000c */
[----:B------:R-:W-:Y:S02]  /*1770*/  IMAD.MOV.U32 R12, RZ, RZ, 0x41ad3b5a ;  /* 0x41ad3b5aff0c7424 */ /* 0x000fe400078e00ff */
[----:B------:R-:W-:-:S05]  /*1780*/  IMAD.MOV.U32 R13, RZ, RZ, 0x3ed0f5d2 ;  /* 0x3ed0f5d2ff0d7424 */ /* 0x000fca00078e00ff */
[----:B------:R-:W-:-:S08]  /*1790*/  DMUL R14, R16, R10 ;  /* 0x0000000a100e7228 */ /* 0x000fd00000000000 */
[----:B------:R-:W-:-:S08]  /*17a0*/  DFMA R14, R16, R10, R14 ;  /* 0x0000000a100e722b */ /* 0x000fd0000000000e */
[----:B------:R-:W-:-:S08]  /*17b0*/  DMUL R24, R14, R14 ;  /* 0x0000000e0e187228 */ /* 0x000fd00000000000 */
[----:B------:R-:W-:Y:S01]  /*17c0*/  DFMA R12, R24, UR8, R12 ;  /* 0x00000008180c7c2b */ /* 0x000fe2000800000c */
[----:B------:R-:W-:Y:S01]  /*17d0*/  UMOV UR8, 0x75488a3f ;  /* 0x75488a3f00087882 */ /* 0x000fe20000000000 */
[----:B------:R-:W-:-:S06]  /*17e0*/  UMOV UR9, 0x3ef3b20a ;  /* 0x3ef3b20a00097882 */ /* 0x000fcc0000000000 */
[----:B------:R-:W-:Y:S01]  /*17f0*/  DFMA R20, R24, R12, UR8 ;  /* 0x0000000818147e2b */ /* 0x000fe2000800000c */
[----:B------:R-:W-:Y:S01]  /*1800*/  UMOV UR8, 0xe4faecd5 ;  /* 0xe4faecd500087882 */ /* 0x000fe20000000000 */
[----:B------:R-:W-:Y:S01]  /*1810*/  UMOV UR9, 0x3f1745cd ;  /* 0x3f1745cd00097882 */ /* 0x000fe20000000000 */
[----:B------:R-:W-:-:S05]  /*1820*/  DADD R12, R16, -R14 ;  /* 0x00000000100c7229 */ /* 0x000fca000000080e */
[----:B------:R-:W-:Y:S01]  /*1830*/  DFMA R20, R24, R20, UR8 ;  /* 0x0000000818147e2b */ /* 0x000fe20008000014 */
[----:B------:R-:W-:Y:S01]  /*1840*/  UMOV UR8, 0x258a578b ;  /* 0x258a578b00087882 */ /* 0x000fe20000000000 */
[----:B------:R-:W-:Y:S01]  /*1850*/  UMOV UR9, 0x3f3c71c7 ;  /* 0x3f3c71c700097882 */ /* 0x000fe20000000000 */
[----:B------:R-:W-:-:S05]  /*1860*/  DADD R12, R12, R12 ;  /* 0x000000000c0c7229 */ /* 0x000fca000000000c */
[----:B------:R-:W-:Y:S01]  /*1870*/  DFMA R20, R24, R20, UR8 ;  /* 0x0000000818147e2b */ /* 0x000fe20008000014 */
[----:B------:R-:W-:Y:S01]  /*1880*/  UMOV UR8, 0x9242b910 ;  /* 0x9242b91000087882 */ /* 0x000fe20000000000 */
[----:B------:R-:W-:Y:S01]  /*1890*/  UMOV UR9, 0x3f624924 ;  /* 0x3f62492400097882 */ /* 0x000fe20000000000 */
[----:B------:R-:W-:-:S05]  /*18a0*/  DFMA R12, R16, -R14, R12 ;  /* 0x8000000e100c722b */ /* 0x000fca000000000c */
[----:B------:R-:W-:Y:S01]  /*18b0*/  DFMA R20, R24, R20, UR8 ;  /* 0x0000000818147e2b */ /* 0x000fe20008000014 */
[----:B------:R-:W-:Y:S01]  /*18c0*/  UMOV UR8, 0x99999dfb ;  /* 0x99999dfb00087882 */ /* 0x000fe20000000000 */
[----:B------:R-:W-:Y:S01]  /*18d0*/  UMOV UR9, 0x3f899999 ;  /* 0x3f89999900097882 */ /* 0x000fe20000000000 */
[----:B------:R-:W-:Y:S02]  /*18e0*/  DMUL R12, R10, R12 ;  /* 0x0000000c0a0c7228 */ /* 0x000fe40000000000 */
[----:B------:R-:W-:-:S03]  /*18f0*/  DMUL R10, R14, R14 ;  /* 0x0000000e0e0a7228 */ /* 0x000fc60000000000 */
[----:B------:R-:W-:Y:S01]  /*1900*/  DFMA R20, R24, R20, UR8 ;  /* 0x0000000818147e2b */ /* 0x000fe20008000014 */
[----:B------:R-:W-:Y:S01]  /*1910*/  UMOV UR8, 0x55555555 ;  /* 0x5555555500087882 */ /* 0x000fe20000000000 */
[----:B------:R-:W-:-:S03]  /*1920*/  UMOV UR9, 0x3fb55555 ;  /* 0x3fb5555500097882 */ /* 0x000fc60000000000 */
[----:B------:R-:W-:Y:S02]  /*1930*/  VIADD R23, R13, 0x100000 ;  /* 0x001000000d177836 */ /* 0x000fe40000000000 */
[----:B------:R-:W-:Y:S01]  /*1940*/  IMAD.MOV.U32 R22, RZ, RZ, R12 ;  /* 0x000000ffff167224 */ /* 0x000fe200078e000c */
[----:B------:R-:W-:-:S08]  /*1950*/  DFMA R16, R24, R20, UR8 ;  /* 0x0000000818107e2b */ /* 0x000fd00008000014 */
[----:B------:R-:W-:Y:S01]  /*1960*/  DADD R18, -R16, UR8 ;  /* 0x0000000810127e29 */ /* 0x000fe20008000100 */
[----:B------:R-:W-:Y:S01]  /*1970*/  UMOV UR8, 0xb9e7b0 ;  /* 0x00b9e7b000087882 */ /* 0x000fe20000000000 */
[----:B------:R-:W-:-:S06]  /*1980*/  UMOV UR9, 0x3c46a4cb ;  /* 0x3c46a4cb00097882 */ /* 0x000fcc0000000000 */
[----:B------:R-:W-:Y:S02]  /*1990*/  DFMA R18, R24, R20, R18 ;  /* 0x000000141812722b */ /* 0x000fe40000000012 */
[C---:B------:R-:W-:Y:S02]  /*19a0*/  DFMA R20, R14.reuse, R14, -R10 ;  /* 0x0000000e0e14722b */ /* 0x040fe4000000080a */
[----:B------:R-:W-:-:S06]  /*19b0*/  DMUL R24, R14, R10 ;  /* 0x0000000a0e187228 */ /* 0x000fcc0000000000 */
[----:B------:R-:W-:Y:S02]  /*19c0*/  DFMA R20, R14, R22, R20 ;  /* 0x000000160e14722b */ /* 0x000fe40000000014 */
[----:B------:R-:W-:Y:S01]  /*19d0*/  DADD R22, R18, -UR8 ;  /* 0x8000000812167e29 */ /* 0x000fe20008000000 */
[----:B------:R-:W-:Y:S01]  /*19e0*/  UMOV UR8, 0x80000000 ;  /* 0x8000000000087882 */ /* 0x000fe20000000000 */
[----:B------:R-:W-:Y:S01]  /*19f0*/  DFMA R18, R14, R10, -R24 ;  /* 0x0000000a0e12722b */ /* 0x000fe20000000818 */
[----:B------:R-:W-:-:S07]  /*1a00*/  UMOV UR9, 0x43300000 ;  /* 0x4330000000097882 */ /* 0x000fce0000000000 */
[----:B------:R-:W-:Y:S02]  /*1a10*/  DFMA R18, R12, R10, R18 ;  /* 0x0000000a0c12722b */ /* 0x000fe40000000012 */
[----:B------:R-:W-:-:S06]  /*1a20*/  DADD R10, R16, R22 ;  /* 0x00000000100a7229 */ /* 0x000fcc0000000016 */
[----:B------:R-:W-:Y:S02]  /*1a30*/  DFMA R18, R14, R20, R18 ;  /* 0x000000140e12722b */ /* 0x000fe40000000012 */
[----:B------:R-:W-:Y:S02]  /*1a40*/  DADD R20, R16, -R10 ;  /* 0x0000000010147229 */ /* 0x000fe4000000080a */
[----:B------:R-:W-:-:S06]  /*1a50*/  DMUL R16, R10, R24 ;  /* 0x000000180a107228 */ /* 0x000fcc0000000000 */
[----:B------:R-:W-:Y:S02]  /*1a60*/  DADD R22, R22, R20 ;  /* 0x0000000016167229 */ /* 0x000fe40000000014 */
        /* <DEDUP_REMOVED lines=11> */
[----:B------:R-:W-:-:S06]  /*1b20*/  @P1 VIADD R16, R7, 0xfffffc02 ;  /* 0xfffffc0207101836 */ /* 0x000fcc0000000000 */
[----:B------:R-:W-:Y:S01]  /*1b30*/  DADD R18, R12, R14 ;  /* 0x000000000c127229 */ /* 0x000fe2000000000e */
[----:B------:R-:W-:Y:S01]  /*1b40*/  LOP3.LUT R14, R16, 0x80000000, RZ, 0x3c, !PT ;  /* 0x80000000100e7812 */ /* 0x000fe200078e3cff */
[----:B------:R-:W-:-:S06]  /*1b50*/  IMAD.MOV.U32 R15, RZ, RZ, 0x43300000 ;  /* 0x43300000ff0f7424 */ /* 0x000fcc00078e00ff */
[----:B------:R-:W-:Y:S02]  /*1b60*/  DADD R16, R10, R18 ;  /* 0x000000000a107229 */ /* 0x000fe40000000012 */
[----:B------:R-:W-:Y:S01]  /*1b70*/  DADD R14, R14, -UR8 ;  /* 0x800000080e0e7e29 */ /* 0x000fe20008000000 */
[----:B------:R-:W-:Y:S01]  /*1b80*/  UMOV UR8, 0xfefa39ef ;  /* 0xfefa39ef00087882 */ /* 0x000fe20000000000 */
[----:B------:R-:W-:-:S04]  /*1b90*/  UMOV UR9, 0x3fe62e42 ;  /* 0x3fe62e4200097882 */ /* 0x000fc80000000000 */
[--C-:B------:R-:W-:Y:S02]  /*1ba0*/  DADD R20, R10, -R16.reuse ;  /* 0x000000000a147229 */ /* 0x100fe40000000810 */
[----:B------:R-:W-:-:S06]  /*1bb0*/  DFMA R12, R14, UR8, R16 ;  /* 0x000000080e0c7c2b */ /* 0x000fcc0008000010 */
[----:B------:R-:W-:Y:S02]  /*1bc0*/  DADD R20, R18, R20 ;  /* 0x0000000012147229 */ /* 0x000fe40000000014 */
[----:B------:R-:W-:-:S08]  /*1bd0*/  DFMA R10, R14, -UR8, R12 ;  /* 0x800000080e0a7c2b */ /* 0x000fd0000800000c */
[----:B------:R-:W-:-:S08]  /*1be0*/  DADD R10, -R16, R10 ;  /* 0x00000000100a7229 */ /* 0x000fd0000000010a */
[----:B------:R-:W-:-:S08]  /*1bf0*/  DADD R10, R20, -R10 ;  /* 0x00000000140a7229 */ /* 0x000fd0000000080a */
[----:B------:R-:W-:-:S08]  /*1c00*/  DFMA R14, R14, UR10, R10 ;  /* 0x0000000a0e0e7c2b */ /* 0x000fd0000800000a */
[----:B------:R-:W-:-:S08]  /*1c10*/  DADD R10, R12, R14 ;  /* 0x000000000c0a7229 */ /* 0x000fd0000000000e */
[----:B------:R-:W-:Y:S02]  /*1c20*/  DADD R12, R12, -R10 ;  /* 0x000000000c0c7229 */ /* 0x000fe4000000080a */
[----:B------:R-:W-:-:S06]  /*1c30*/  DMUL R20, R10, 2 ;  /* 0x400000000a147828 */ /* 0x000fcc0000000000 */
[----:B------:R-:W-:Y:S02]  /*1c40*/  DADD R12, R14, R12 ;  /* 0x000000000e0c7229 */ /* 0x000fe4000000000c */
[----:B------:R-:W-:Y:S01]  /*1c50*/  DFMA R18, R10, 2, -R20 ;  /* 0x400000000a12782b */ /* 0x000fe20000000814 */
[----:B------:R-:W-:Y:S02]  /*1c60*/  IMAD.MOV.U32 R10, RZ, RZ, 0x652b82fe ;  /* 0x652b82feff0a7424 */ /* 0x000fe400078e00ff */
[----:B------:R-:W-:-:S05]  /*1c70*/  IMAD.MOV.U32 R11, RZ, RZ, 0x3ff71547 ;  /* 0x3ff71547ff0b7424 */ /* 0x000fca00078e00ff */
[----:B------:R-:W-:-:S08]  /*1c80*/  DFMA R18, R12, 2, R18 ;  /* 0x400000000c12782b */ /* 0x000fd00000000012 */
        /* <DEDUP_REMOVED lines=56> */
.L_x_50:
[----:B------:R-:W-:Y:S01]  /*2010*/  DFMA R18, R18, R16, R16 ;  /* 0x000000101212722b */ /* 0x000fe20000000010 */
[----:B------:R-:W-:Y:S01]  /*2020*/  IMAD.MOV.U32 R12, RZ, RZ, R8 ;  /* 0x000000ffff0c7224 */ /* 0x000fe200078e0008 */
[----:B------:R-:W-:Y:S01]  /*2030*/  DSETP.NEU.AND P0, PT, |R16|, +INF , PT ;  /* 0x7ff000001000742a */ /* 0x000fe20003f0d200 */
[----:B------:R-:W-:-:S07]  /*2040*/  IMAD.MOV.U32 R13, RZ, RZ, 0x0 ;  /* 0x00000000ff0d7424 */ /* 0x000fce00078e00ff */
[----:B------:R-:W-:Y:S02]  /*2050*/  FSEL R10, R16, R18, !P0 ;  /* 0x00000012100a7208 */ /* 0x000fe40004000000 */
[----:B------:R-:W-:Y:S01]  /*2060*/  FSEL R11, R17, R19, !P0 ;  /* 0x00000013110b7208 */ /* 0x000fe20004000000 */
[----:B------:R-:W-:Y:S06]  /*2070*/  RET.REL.NODEC R12 `(_Z19HomogeneityFeature2iPiPf) ;  /* 0xffffffdc0ce07950 */ /* 0x000fec0003c3ffff */
.L_x_51:
        /* <DEDUP_REMOVED lines=16> */
.L_x_70:


//--------------------- .text._Z15EntropyFeature2iPiPf --------------------------
	.section	.text._Z15EntropyFeature2iPiPf,"ax",@progbits
	.align	128
        .global         _Z15EntropyFeature2iPiPf
        .type           _Z15EntropyFeature2iPiPf,@function
        .size           _Z15EntropyFeature2iPiPf,(.L_x_75 - _Z15EntropyFeature2iPiPf)
        .other          _Z15EntropyFeature2iPiPf,@"STO_CUDA_ENTRY STV_DEFAULT"
_Z15EntropyFeature2iPiPf:
.text._Z15EntropyFeature2iPiPf:
[----:B------:R-:W-:Y:S01]  /*0000*/  LDC R1, c[0x0][0x37c] ;  /* 0x0000df00ff017b82 */ /* 0x000fe20000000800 */
[----:B------:R-:W0:Y:S01]  /*0010*/  S2R R0, SR_CTAID.X ;  /* 0x0000000000007919 */ /* 0x000e220000002500 */
[----:B------:R-:W0:Y:S06]  /*0020*/  LDCU UR8, c[0x0][0x360] ;  /* 0x00006c00ff0877ac */ /* 0x000e2c0008000800 */
[----:B------:R-:W1:Y:S01]  /*0030*/  LDC.64 R8, c[0x0][0x388] ;  /* 0x0000e200ff087b82 */ /* 0x000e620000000a00 */
[----:B------:R-:W2:Y:S01]  /*0040*/  S2R R2, SR_TID.X ;  /* 0x0000000000027919 */ /* 0x000ea20000002100 */
[----:B------:R-:W3:Y:S01]  /*0050*/  LDCU.64 UR6, c[0x0][0x358] ;  /* 0x00006b00ff0677ac */ /* 0x000ee20008000a00 */
[----:B0-----:R-:W-:-:S05]  /*0060*/  IMAD R3, R0, UR8, RZ ;  /* 0x0000000800037c24 */ /* 0x001fca000f8e02ff */
[----:B--2---:R-:W-:-:S04]  /*0070*/  LEA R3, R3, R2, 0x1 ;  /* 0x0000000203037211 */ /* 0x004fc800078e08ff */
[----:B------:R-:W-:-:S05]  /*0080*/  IADD3 R11, PT, PT, R3, UR8, RZ ;  /* 0x00000008030b7c10 */ /* 0x000fca000fffe0ff */
[----:B-1----:R-:W-:-:S04]  /*0090*/  IMAD.WIDE.U32 R10, R11, 0x4, R8 ;  /* 0x000000040b0a7825 */ /* 0x002fc800078e0008 */
[----:B------:R-:W-:Y:S02]  /*00a0*/  IMAD.WIDE.U32 R8, R3, 0x4, R8 ;  /* 0x0000000403087825 */ /* 0x000fe400078e0008 */
[----:B---3--:R0:W2:Y:S04]  /*00b0*/  LDG.E R3, desc[UR6][R10.64] ;  /* 0x000000060a037981 */ /* 0x0080a8000c1e1900 */
[----:B------:R-:W3:Y:S01]  /*00c0*/  LDG.E R4, desc[UR6][R8.64] ;  /* 0x0000000608047981 */ /* 0x000ee2000c1e1900 */
[----:B------:R-:W1:Y:S01]  /*00d0*/  S2UR UR5, SR_CgaCtaId ;  /* 0x00000000000579c3 */ /* 0x000e620000008800 */
[----:B------:R-:W-:Y:S01]  /*00e0*/  UMOV UR4, 0x400 ;  /* 0x0000040000047882 */ /* 0x000fe20000000000 */
[----:B------:R-:W-:Y:S01]  /*00f0*/  UISETP.GE.U32.AND UP0, UPT, UR8, 0x42, UPT ;  /* 0x000000420800788c */ /* 0x000fe2000bf06070 */
[----:B0-----:R-:W-:Y:S01]  /*0100*/  HFMA2 R11, -RZ, RZ, 1.5048828125, 33.21875 ;  /* 0x3e055027ff0b7431 */ /* 0x001fe200000001ff */
[----:B-1----:R-:W-:Y:S01]  /*0110*/  ULEA UR4, UR5, UR4, 0x18 ;  /* 0x0000000405047291 */ /* 0x002fe2000f8ec0ff */
[----:B--2---:R-:W-:-:S02]  /*0120*/  ISETP.GE.AND P1, PT, R3, RZ, PT ;  /* 0x000000ff0300720c */ /* 0x004fc40003f26270 */
[----:B------:R-:W-:Y:S02]  /*0130*/  IADD3 R5, PT, PT, R3, 0x1, RZ ;  /* 0x0000000103057810 */ /* 0x000fe40007ffe0ff */
[C---:B---3--:R-:W-:Y:S02]  /*0140*/  ISETP.GE.AND P0, PT, R4.reuse, RZ, PT ;  /* 0x000000ff0400720c */ /* 0x048fe40003f06270 */
[----:B------:R-:W-:Y:S02]  /*0150*/  IADD3 R6, PT, PT, R4, 0x1, RZ ;  /* 0x0000000104067810 */ /* 0x000fe40007ffe0ff */
[----:B------:R-:W-:Y:S02]  /*0160*/  I2FP.F32.S32 R5, R5 ;  /* 0x0000000500057245 */ /* 0x000fe40000201400 */
[----:B------:R-:W-:Y:S02]  /*0170*/  I2FP.F32.S32 R6, R6 ;  /* 0x0000000600067245 */ /* 0x000fe40000201400 */
[----:B------:R-:W-:Y:S01]  /*0180*/  I2FP.F32.S32 R3, R3 ;  /* 0x0000000300037245 */ /* 0x000fe20000201400 */
[----:B------:R-:W-:Y:S01]  /*0190*/  @!P1 FMUL R5, R5, 8388608 ;  /* 0x4b00000005059820 */ /* 0x000fe20000400000 */
[----:B------:R-:W-:-:S03]  /*01a0*/  I2FP.F32.S32 R4, R4 ;  /* 0x0000000400047245 */ /* 0x000fc60000201400 */
[----:B------:R-:W-:Y:S01]  /*01b0*/  @!P0 FMUL R6, R6, 8388608 ;  /* 0x4b00000006068820 */ /* 0x000fe20000400000 */
[C---:B------:R-:W-:Y:S02]  /*01c0*/  IADD3 R12, PT, PT, R5.reuse, -0x3f2aaaab, RZ ;  /* 0xc0d55555050c7810 */ /* 0x040fe40007ffe0ff */
[----:B------:R-:W-:Y:S02]  /*01d0*/  ISETP.GT.U32.AND P2, PT, R5, 0x7f7fffff, PT ;  /* 0x7f7fffff0500780c */ /* 0x000fe40003f44070 */
[----:B------:R-:W-:Y:S02]  /*01e0*/  IADD3 R7, PT, PT, R6, -0x3f2aaaab, RZ ;  /* 0xc0d5555506077810 */ /* 0x000fe40007ffe0ff */
[----:B------:R-:W-:Y:S02]  /*01f0*/  LOP3.LUT R10, R12, 0xff800000, RZ, 0xc0, !PT ;  /* 0xff8000000c0a7812 */ /* 0x000fe400078ec0ff */
[----:B------:R-:W-:Y:S02]  /*0200*/  LOP3.LUT R9, R7, 0xff800000, RZ, 0xc0, !PT ;  /* 0xff80000007097812 */ /* 0x000fe400078ec0ff */
[----:B------:R-:W-:-:S02]  /*0210*/  IADD3 R7, PT, PT, R5, -R10, RZ ;  /* 0x8000000a05077210 */ /* 0x000fc40007ffe0ff */
[-C--:B------:R-:W-:Y:S02]  /*0220*/  IADD3 R8, PT, PT, R6, -R9.reuse, RZ ;  /* 0x8000000906087210 */ /* 0x080fe40007ffe0ff */
[----:B------:R-:W-:Y:S01]  /*0230*/  I2FP.F32.S32 R15, R10 ;  /* 0x0000000a000f7245 */ /* 0x000fe20000201400 */
[----:B------:R-:W-:Y:S01]  /*0240*/  FADD R7, R7, -1 ;  /* 0xbf80000007077421 */ /* 0x000fe20000000000 */
[----:B------:R-:W-:Y:S01]  /*0250*/  I2FP.F32.S32 R10, R9 ;  /* 0x00000009000a7245 */ /* 0x000fe20000201400 */
[----:B------:R-:W-:Y:S02]  /*0260*/  FADD R8, R8, -1 ;  /* 0xbf80000008087421 */ /* 0x000fe40000000000 */
[CC--:B------:R-:W-:Y:S02]  /*0270*/  FFMA R12, R7.reuse, -R11.reuse, 0.14084610342979431152 ;  /* 0x3e1039f6070c7423 */ /* 0x0c0fe4000000080b */
[----:B------:R-:W-:Y:S02]  /*0280*/  FFMA R11, R8, -R11, 0.14084610342979431152 ;  /* 0x3e1039f6080b7423 */ /* 0x000fe4000000080b */
[----:B------:R-:W-:-:S02]  /*0290*/  FFMA R12, R7, R12, -0.12148627638816833496 ;  /* 0xbdf8cdcc070c7423 */ /* 0x000fc4000000000c */
[C---:B------:R-:W-:Y:S02]  /*02a0*/  FFMA R11, R8.reuse, R11, -0.12148627638816833496 ;  /* 0xbdf8cdcc080b7423 */ /* 0x040fe4000000000b */
[C---:B------:R-:W-:Y:S02]  /*02b0*/  FFMA R12, R7.reuse, R12, 0.13980610668659210205 ;  /* 0x3e0f2955070c7423 */ /* 0x040fe4000000000c */
[C---:B------:R-:W-:Y:S02]  /*02c0*/  FFMA R11, R8.reuse, R11, 0.13980610668659210205 ;  /* 0x3e0f2955080b7423 */ /* 0x040fe4000000000b */
[C---:B------:R-:W-:Y:S02]  /*02d0*/  FFMA R12, R7.reuse, R12, -0.16684235632419586182 ;  /* 0xbe2ad8b9070c7423 */ /* 0x040fe4000000000c */
[----:B------:R-:W-:Y:S02]  /*02e0*/  FFMA R11, R8, R11, -0.16684235632419586182 ;  /* 0xbe2ad8b9080b7423 */ /* 0x000fe4000000000b */
[----:B------:R-:W-:-:S02]  /*02f0*/  FFMA R12, R7, R12, 0.20012299716472625732 ;  /* 0x3e4ced0b070c7423 */ /* 0x000fc4000000000c */
[C---:B------:R-:W-:Y:S02]  /*0300*/  FFMA R11, R8.reuse, R11, 0.20012299716472625732 ;  /* 0x3e4ced0b080b7423 */ /* 0x040fe4000000000b */
[C---:B------:R-:W-:Y:S02]  /*0310*/  FFMA R12, R7.reuse, R12, -0.24999669194221496582 ;  /* 0xbe7fff22070c7423 */ /* 0x040fe4000000000c */
[C---:B------:R-:W-:Y:S01]  /*0320*/  FFMA R13, R8.reuse, R11, -0.24999669194221496582 ;  /* 0xbe7fff22080d7423 */ /* 0x040fe2000000000b */
[----:B------:R-:W-:Y:S01]  /*0330*/  FSEL R11, RZ, -23, P0 ;  /* 0xc1b80000ff0b7808 */ /* 0x000fe20000000000 */
[C---:B------:R-:W-:Y:S01]  /*0340*/  FFMA R14, R7.reuse, R12, 0.33333182334899902344 ;  /* 0x3eaaaa78070e7423 */ /* 0x040fe2000000000c */
[----:B------:R-:W-:Y:S01]  /*0350*/  FSEL R12, RZ, -23, P1 ;  /* 0xc1b80000ff0c7808 */ /* 0x000fe20000800000 */
[----:B------:R-:W-:Y:S01]  /*0360*/  FFMA R13, R8, R13, 0.33333182334899902344 ;  /* 0x3eaaaa78080d7423 */ /* 0x000fe2000000000d */
[----:B------:R-:W-:Y:S01]  /*0370*/  ISETP.GT.U32.AND P1, PT, R6, 0x7f7fffff, PT ;  /* 0x7f7fffff0600780c */ /* 0x000fe20003f24070 */
[----:B------:R-:W-:Y:S01]  /*0380*/  FFMA R14, R7, R14, -0.5 ;  /* 0xbf000000070e7423 */ /* 0x000fe2000000000e */
[----:B------:R-:W-:Y:S01]  /*0390*/  FFMA R10, R10, 1.1920928955078125e-07, R11 ;  /* 0x340000000a0a7823 */ /* 0x000fe2000000000b */
[C---:B------:R-:W-:Y:S01]  /*03a0*/  FFMA R13, R8.reuse, R13, -0.5 ;  /* 0xbf000000080d7423 */ /* 0x040fe2000000000d */
[----:B------:R-:W-:Y:S01]  /*03b0*/  FFMA R12, R15, 1.1920928955078125e-07, R12 ;  /* 0x340000000f0c7823 */ /* 0x000fe2000000000c */
[----:B------:R-:W-:Y:S01]  /*03c0*/  FMUL R14, R7, R14 ;  /* 0x0000000e070e7220 */ /* 0x000fe20000400000 */
[----:B------:R-:W-:Y:S01]  /*03d0*/  FSETP.NEU.AND P0, PT, R5, RZ, PT ;  /* 0x000000ff0500720b */ /* 0x000fe20003f0d000 */
[----:B------:R-:W-:-:S02]  /*03e0*/  FMUL R13, R8, R13 ;  /* 0x0000000d080d7220 */ /* 0x000fc40000400000 */
[----:B------:R-:W-:Y:S02]  /*03f0*/  FFMA R7, R7, R14, R7 ;  /* 0x0000000e07077223 */ /* 0x000fe40000000007 */
[----:B------:R-:W-:Y:S01]  /*0400*/  FFMA R13, R8, R13, R8 ;  /* 0x0000000d080d7223 */ /* 0x000fe20000000008 */
[----:B------:R-:W-:Y:S01]  /*0410*/  MOV R8, 0x7f800000 ;  /* 0x7f80000000087802 */ /* 0x000fe20000000f00 */
[----:B------:R-:W-:Y:S02]  /*0420*/  FFMA R7, R12, 0.69314718246459960938, R7 ;  /* 0x3f3172180c077823 */ /* 0x000fe40000000007 */
[----:B------:R-:W-:Y:S02]  /*0430*/  FFMA R10, R10, 0.69314718246459960938, R13 ;  /* 0x3f3172180a0a7823 */ /* 0x000fe4000000000d */
[-C--:B------:R-:W-:Y:S01]  /*0440*/  @P2 FFMA R7, R5, R8.reuse, +INF ;  /* 0x7f80000005072423 */ /* 0x080fe20000000008 */
[C---:B------:R-:W-:Y:S01]  /*0450*/  FSETP.NEU.AND P2, PT, R6.reuse, RZ, PT ;  /* 0x000000ff0600720b */ /* 0x040fe20003f4d000 */
[----:B------:R-:W-:Y:S01]  /*0460*/  @P1 FFMA R10, R6, R8, +INF ;  /* 0x7f800000060a1423 */ /* 0x000fe20000000008 */
[----:B------:R-:W-:-:S02]  /*0470*/  ISETP.GT.U32.AND P1, PT, R2, 0x1f, PT ;  /* 0x0000001f0200780c */ /* 0x000fc40003f24070 */
[----:B------:R-:W-:Y:S02]  /*0480*/  FSEL R6, R7, -INF , P0 ;  /* 0xff80000007067808 */ /* 0x000fe40000000000 */
[----:B------:R-:W-:-:S03]  /*0490*/  FSEL R5, R10, -INF , P2 ;  /* 0xff8000000a057808 */ /* 0x000fc60001000000 */
[----:B------:R-:W-:Y:S01]  /*04a0*/  FMUL R7, R3, R6 ;  /* 0x0000000603077220 */ /* 0x000fe20000400000 */
[----:B------:R-:W-:-:S03]  /*04b0*/  LEA R3, R2, UR4, 0x2 ;  /* 0x0000000402037c11 */ /* 0x000fc6000f8e10ff */
[----:B------:R-:W-:-:S05]  /*04c0*/  FFMA R4, R4, R5, R7 ;  /* 0x0000000504047223 */ /* 0x000fca0000000007 */
[----:B------:R0:W-:Y:S01]  /*04d0*/  STS [R3], R4 ;  /* 0x0000000403007388 */ /* 0x0001e20000000800 */
[----:B------:R-:W-:Y:S06]  /*04e0*/  BAR.SYNC.DEFER_BLOCKING 0x0 ;  /* 0x0000000000007b1d */ /* 0x000fec0000010000 */
[----:B------:R-:W-:Y:S05]  /*04f0*/  BRA.U !UP0, `(.L_x_52) ;  /* 0x0000000108307547 */ /* 0x000fea000b800000 */
[----:B0-----:R-:W-:-:S07]  /*0500*/  MOV R4, UR8 ;  /* 0x0000000800047c02 */ /* 0x001fce0008000f00 */
.L_x_53:
[----:B------:R-:W-:-:S04]  /*0510*/  SHF.R.U32.HI R7, RZ, 0x1, R4 ;  /* 0x00000001ff077819 */ /* 0x000fc80000011604 */
[----:B------:R-:W-:-:S13]  /*0520*/  ISETP.GE.U32.AND P0, PT, R2, R7, PT ;  /* 0x000000070200720c */ /* 0x000fda0003f06070 */
[----:B------:R-:W-:Y:S01]  /*0530*/  @!P0 LEA R5, R7, R3, 0x2 ;  /* 0x0000000307058211 */ /* 0x000fe200078e10ff */
[----:B------:R-:W-:Y:S05]  /*0540*/  @!P0 LDS R6, [R3] ;  /* 0x0000000003068984 */ /* 0x000fea0000000800 */
[----:B------:R-:W0:Y:S02]  /*0550*/  @!P0 LDS R5, [R5] ;  /* 0x0000000005058984 */ /* 0x000e240000000800 */
[----:B0-----:R-:W-:-:S05]  /*0560*/  @!P0 FADD R6, R5, R6 ;  /* 0x0000000605068221 */ /* 0x001fca0000000000 */
[----:B------:R1:W-:Y:S01]  /*0570*/  @!P0 STS [R3], R6 ;  /* 0x0000000603008388 */ /* 0x0003e20000000800 */
[----:B------:R-:W-:Y:S01]  /*0580*/  BAR.SYNC.DEFER_BLOCKING 0x0 ;  /* 0x0000000000007b1d */ /* 0x000fe20000010000 */
[----:B------:R-:W-:Y:S02]  /*0590*/  ISETP.GT.U32.AND P0, PT, R4, 0x83, PT ;  /* 0x000000830400780c */ /* 0x000fe40003f04070 */
[----:B------:R-:W-:-:S11]  /*05a0*/  MOV R4, R7 ;  /* 0x0000000700047202 */ /* 0x000fd60000000f00 */
[----:B-1----:R-:W-:Y:S05]  /*05b0*/  @P0 BRA `(.L_x_53) ;  /* 0xfffffffc00d40947 */ /* 0x002fea000383ffff */
.L_x_52:
[----:B------:R-:W-:Y:S05]  /*05c0*/  @P1 EXIT ;  /* 0x000000000000194d */ /* 0x000fea0003800000 */
[----:B0-----:R-:W-:Y:S01]  /*05d0*/  LDS R4, [R3+0x80] ;  /* 0x0000800003047984 */ /* 0x001fe20000000800 */
[----:B------:R-:W-:-:S03]  /*05e0*/  ISETP.NE.AND P0, PT, R2, 0x1, PT ;  /* 0x000000010200780c */ /* 0x000fc60003f05270 */
        /* <DEDUP_REMOVED lines=33> */
.L_x_54:
        /* <DEDUP_REMOVED lines=16> */
.L_x_75:


//--------------------- .text._Z16ContrastFeature2iPiPf --------------------------
	.section	.text._Z16ContrastFeature2iPiPf,"ax",@progbits
	.align	128
        .global         _Z16ContrastFeature2iPiPf
        .type           _Z16ContrastFeature2iPiPf,@function
        .size           _Z16ContrastFeature2iPiPf,(.L_x_71 - _Z16ContrastFeature2iPiPf)
        .other          _Z16ContrastFeature2iPiPf,@"STO_CUDA_ENTRY STV_DEFAULT"
_Z16ContrastFeature2iPiPf:
.text._Z16ContrastFeature2iPiPf:
[----:B------:R-:W-:Y:S01]  /*0000*/  LDC R1, c[0x0][0x37c] ;  /* 0x0000df00ff017b82 */ /* 0x000fe20000000800 */
[----:B------:R-:W0:Y:S01]  /*0010*/  S2R R2, SR_CTAID.X ;  /* 0x0000000000027919 */ /* 0x000e220000002500 */
[----:B------:R-:W0:Y:S06]  /*0020*/  LDCU UR5, c[0x0][0x360] ;  /* 0x00006c00ff0577ac */ /* 0x000e2c0008000800 */
[----:B------:R-:W1:Y:S01]  /*0030*/  LDC.64 R4, c[0x0][0x388] ;  /* 0x0000e200ff047b82 */ /* 0x000e620000000a00 */
[----:B------:R-:W2:Y:S01]  /*0040*/  S2R R3, SR_TID.X ;  /* 0x0000000000037919 */ /* 0x000ea20000002100 */
[----:B------:R-:W3:Y:S01]  /*0050*/  LDCU UR8, c[0x0][0x380] ;  /* 0x00007000ff0877ac */ /* 0x000ee20008000800 */
[----:B------:R-:W4:Y:S01]  /*0060*/  LDCU.64 UR6, c[0x0][0x358] ;  /* 0x00006b00ff0677ac */ /* 0x000f220008000a00 */
[----:B0-----:R-:W-:-:S04]  /*0070*/  IMAD R0, R2, UR5, RZ ;  /* 0x0000000502007c24 */ /* 0x001fc8000f8e02ff */
[----:B--2---:R-:W-:Y:S02]  /*0080*/  IMAD R25, R0, 0x2, R3 ;  /* 0x0000000200197824 */ /* 0x004fe400078e0203 */
[----:B---3--:R-:W0:Y:S01]  /*0090*/  I2F.U32.RP R0, UR8 ;  /* 0x0000000800007d06 */ /* 0x008e220008209000 */
[----:B------:R-:W-:Y:S01]  /*00a0*/  UIMAD UR4, UR8, UR8, URZ ;  /* 0x00000008080472a4 */ /* 0x000fe2000f8e02ff */
[----:B-1----:R-:W-:-:S06]  /*00b0*/  IMAD.WIDE.U32 R4, R25, 0x4, R4 ;  /* 0x0000000419047825 */ /* 0x002fcc00078e0004 */
[----:B----4-:R1:W5:Y:S01]  /*00c0*/  LDG.E R4, desc[UR6][R4.64] ;  /* 0x0000000604047981 */ /* 0x010362000c1e1900 */
[----:B------:R-:W-:Y:S01]  /*00d0*/  IMAD R11, RZ, RZ, -UR4 ;  /* 0x80000004ff0b7e24 */ /* 0x000fe2000f8e02ff */
[----:B------:R-:W2:Y:S01]  /*00e0*/  I2F.U32.RP R10, UR4 ;  /* 0x00000004000a7d06 */ /* 0x000ea20008209000 */
[----:B------:R-:W-:Y:S01]  /*00f0*/  ISETP.NE.U32.AND P2, PT, RZ, UR8, PT ;  /* 0x00000008ff007c0c */ /* 0x000fe2000bf45070 */
[----:B------:R-:W-:Y:S01]  /*0100*/  BSSY.RECONVERGENT B0, `(.L_x_55) ;  /* 0x0000030000007945 */ /* 0x000fe20003800200 */
[----:B------:R-:W-:Y:S01]  /*0110*/  I2FP.F32.S32 R27, UR8 ;  /* 0x00000008001b7c45 */ /* 0x000fe20008201400 */
[----:B------:R-:W-:-:S04]  /*0120*/  IMAD.U32 R24, RZ, RZ, UR5 ;  /* 0x00000005ff187e24 */ /* 0x000fc8000f8e00ff */
[----:B0-----:R-:W0:Y:S08]  /*0130*/  MUFU.RCP R0, R0 ;  /* 0x0000000000007308 */ /* 0x001e300000001000 */
[----:B--2---:R-:W2:Y:S01]  /*0140*/  MUFU.RCP R10, R10 ;  /* 0x0000000a000a7308 */ /* 0x004ea20000001000 */
[----:B0-----:R-:W-:-:S07]  /*0150*/  VIADD R6, R0, 0xffffffe ;  /* 0x0ffffffe00067836 */ /* 0x001fce0000000000 */
[----:B------:R0:W1:Y:S01]  /*0160*/  F2I.FTZ.U32.TRUNC.NTZ R7, R6 ;  /* 0x0000000600077305 */ /* 0x000062000021f000 */
[----:B--2---:R-:W-:-:S07]  /*0170*/  IADD3 R8, PT, PT, R10, 0xffffffe, RZ ;  /* 0x0ffffffe0a087810 */ /* 0x004fce0007ffe0ff */
[----:B------:R2:W3:Y:S01]  /*0180*/  F2I.FTZ.U32.TRUNC.NTZ R9, R8 ;  /* 0x0000000800097305 */ /* 0x0004e2000021f000 */
[----:B0-----:R-:W-:Y:S02]  /*0190*/  IMAD.MOV.U32 R6, RZ, RZ, RZ ;  /* 0x000000ffff067224 */ /* 0x001fe400078e00ff */
[----:B-1----:R-:W-:Y:S02]  /*01a0*/  IMAD.MOV R5, RZ, RZ, -R7 ;  /* 0x000000ffff057224 */ /* 0x002fe400078e0a07 */
[----:B--2---:R-:W-:Y:S02]  /*01b0*/  IMAD.MOV.U32 R8, RZ, RZ, RZ ;  /* 0x000000ffff087224 */ /* 0x004fe400078e00ff */
[----:B------:R-:W-:-:S04]  /*01c0*/  IMAD R5, R5, UR8, RZ ;  /* 0x0000000805057c24 */ /* 0x000fc8000f8e02ff */
[----:B------:R-:W-:Y:S01]  /*01d0*/  IMAD.HI.U32 R0, R7, R5, R6 ;  /* 0x0000000507007227 */ /* 0x000fe200078e0006 */
[----:B------:R-:W-:-:S05]  /*01e0*/  MOV R5, R11 ;  /* 0x0000000b00057202 */ /* 0x000fca0000000f00 */
[----:B------:R-:W-:-:S04]  /*01f0*/  IMAD.HI.U32 R0, R0, R3, RZ ;  /* 0x0000000300007227 */ /* 0x000fc800078e00ff */
[----:B---3--:R-:W-:Y:S02]  /*0200*/  IMAD R5, R5, R9, RZ ;  /* 0x0000000905057224 */ /* 0x008fe400078e02ff */
[----:B------:R-:W-:Y:S02]  /*0210*/  IMAD.MOV R10, RZ, RZ, -R0 ;  /* 0x000000ffff0a7224 */ /* 0x000fe400078e0a00 */
[----:B------:R-:W-:-:S04]  /*0220*/  IMAD.HI.U32 R6, R9, R5, R8 ;  /* 0x0000000509067227 */ /* 0x000fc800078e0008 */
[----:B------:R-:W-:Y:S02]  /*0230*/  IMAD R5, R10, UR8, R3 ;  /* 0x000000080a057c24 */ /* 0x000fe4000f8e0203 */
[----:B------:R-:W-:-:S03]  /*0240*/  IMAD.HI.U32 R6, R6, R3, RZ ;  /* 0x0000000306067227 */ /* 0x000fc600078e00ff */
[----:B------:R-:W-:Y:S02]  /*0250*/  ISETP.GE.U32.AND P3, PT, R5, UR8, PT ;  /* 0x0000000805007c0c */ /* 0x000fe4000bf66070 */
[----:B------:R-:W-:-:S05]  /*0260*/  IADD3 R8, PT, PT, -R6, RZ, RZ ;  /* 0x000000ff06087210 */ /* 0x000fca0007ffe1ff */
[----:B------:R-:W-:-:S05]  /*0270*/  IMAD R7, R8, UR4, R3 ;  /* 0x0000000408077c24 */ /* 0x000fca000f8e0203 */
[----:B------:R-:W-:Y:S01]  /*0280*/  ISETP.GE.U32.AND P0, PT, R7, UR4, PT ;  /* 0x0000000407007c0c */ /* 0x000fe2000bf06070 */
[----:B------:R-:W-:Y:S01]  /*0290*/  @P3 VIADD R5, R5, -UR8 ;  /* 0x8000000805053c36 */ /* 0x000fe20008000000 */
[----:B------:R-:W-:-:S04]  /*02a0*/  @P3 IADD3 R0, PT, PT, R0, 0x1, RZ ;  /* 0x0000000100003810 */ /* 0x000fc80007ffe0ff */
[----:B------:R-:W-:-:S07]  /*02b0*/  ISETP.GE.U32.AND P1, PT, R5, UR8, PT ;  /* 0x0000000805007c0c */ /* 0x000fce000bf26070 */
[----:B------:R-:W-:Y:S02]  /*02c0*/  @P0 VIADD R7, R7, -UR4 ;  /* 0x8000000407070c36 */ /* 0x000fe40008000000 */
[----:B------:R-:W-:-:S03]  /*02d0*/  @P0 VIADD R6, R6, 0x1 ;  /* 0x0000000106060836 */ /* 0x000fc60000000000 */
[----:B------:R-:W-:Y:S01]  /*02e0*/  ISETP.GE.U32.AND P3, PT, R7, UR4, PT ;  /* 0x0000000407007c0c */ /* 0x000fe2000bf66070 */
[----:B------:R-:W-:Y:S01]  /*02f0*/  @P1 VIADD R0, R0, 0x1 ;  /* 0x0000000100001836 */ /* 0x000fe20000000000 */
[----:B------:R-:W-:Y:S02]  /*0300*/  @!P2 LOP3.LUT R0, RZ, UR8, RZ, 0x33, !PT ;  /* 0x00000008ff00ac12 */ /* 0x000fe4000f8e33ff */
[----:B------:R-:W-:Y:S02]  /*0310*/  ISETP.NE.U32.AND P1, PT, RZ, UR4, PT ;  /* 0x00000004ff007c0c */ /* 0x000fe4000bf25070 */
[----:B------:R-:W-:-:S05]  /*0320*/  IADD3 R8, PT, PT, -R0, RZ, RZ ;  /* 0x000000ff00087210 */ /* 0x000fca0007ffe1ff */
[----:B------:R-:W-:Y:S02]  /*0330*/  IMAD R5, R8, UR8, R3 ;  /* 0x0000000808057c24 */ /* 0x000fe4000f8e0203 */
[----:B------:R-:W-:Y:S02]  /*0340*/  @P3 VIADD R6, R6, 0x1 ;  /* 0x0000000106063836 */ /* 0x000fe40000000000 */
[----:B------:R-:W-:Y:S02]  /*0350*/  IMAD.IADD R5, R5, 0x1, -R0 ;  /* 0x0000000105057824 */ /* 0x000fe400078e0a00 */
[----:B------:R-:W-:-:S03]  /*0360*/  @!P1 LOP3.LUT R6, RZ, UR4, RZ, 0x33, !PT ;  /* 0x00000004ff069c12 */ /* 0x000fc6000f8e33ff */
[----:B------:R-:W-:Y:S02]  /*0370*/  I2FP.F32.S32 R0, R5 ;  /* 0x0000000500007245 */ /* 0x000fe40000201400 */
[----:B------:R-:W-:-:S05]  /*0380*/  I2FP.F32.U32 R6, R6 ;  /* 0x0000000600067245 */ /* 0x000fca0000201000 */
[----:B------:R-:W-:Y:S01]  /*0390*/  FFMA R5, R27, R6, R0 ;  /* 0x000000061b057223 */ /* 0x000fe20000000000 */
[----:B------:R-:W-:-:S03]  /*03a0*/  MOV R0, 0x400 ;  /* 0x0000040000007802 */ /* 0x000fc60000000f00 */
[----:B------:R-:W0:Y:S02]  /*03b0*/  F2F.F64.F32 R22, R5 ;  /* 0x0000000500167310 */ /* 0x000e240000201800 */
[----:B0-----:R-:W-:-:S10]  /*03c0*/  DADD R6, -RZ, |R22| ;  /* 0x00000000ff067229 */ /* 0x001fd40000000516 */
[----:B------:R-:W-:Y:S01]  /*03d0*/  MOV R8, R6 ;  /* 0x0000000600087202 */ /* 0x000fe20000000f00 */
[----:B------:R-:W-:-:S07]  /*03e0*/  IMAD.MOV.U32 R26, RZ, RZ, R7 ;  /* 0x000000ffff1a7224 */ /* 0x000fce00078e0007 */
[----:B-----5:R-:W-:Y:S05]  /*03f0*/  CALL.REL.NOINC `($_Z16ContrastFeature2iPiPf$__internal_accurate_pow) ;  /* 0x0000000800307944 */ /* 0x020fea0003c00000 */
[----:B------:R-:W-:Y:S05]  /*0400*/  BSYNC.RECONVERGENT B0 ;  /* 0x0000000000007941 */ /* 0x000fea0003800200 */
.L_x_55:
[----:B------:R-:W0:Y:S01]  /*0410*/  LDCU UR5, c[0x0][0x380] ;  /* 0x00007000ff0577ac */ /* 0x000e220008000800 */
[----:B------:R-:W1:Y:S01]  /*0420*/  I2F.U32.RP R12, UR4 ;  /* 0x00000004000c7d06 */ /* 0x000e620008209000 */
[----:B------:R-:W2:Y:S01]  /*0430*/  LDC.64 R6, c[0x0][0x388] ;  /* 0x0000e200ff067b82 */ /* 0x000ea20000000a00 */
[----:B------:R-:W-:-:S06]  /*0440*/  IADD3 R25, PT, PT, R25, R24, RZ ;  /* 0x0000001819197210 */ /* 0x000fcc0007ffe0ff */
[----:B0-----:R-:W0:Y:S08]  /*0450*/  I2F.U32.RP R0, UR5 ;  /* 0x0000000500007d06 */ /* 0x001e300008209000 */
[----:B-1----:R-:W1:Y:S01]  /*0460*/  MUFU.RCP R12, R12 ;  /* 0x0000000c000c7308 */ /* 0x002e620000001000 */
[----:B--2---:R-:W-:-:S05]  /*0470*/  IMAD.WIDE.U32 R6, R25, 0x4, R6 ;  /* 0x0000000419067825 */ /* 0x004fca00078e0006 */
[----:B------:R2:W5:Y:S01]  /*0480*/  LDG.E R25, desc[UR6][R6.64] ;  /* 0x0000000606197981 */ /* 0x000562000c1e1900 */
[----:B------:R-:W-:Y:S01]  /*0490*/  ISETP.NE.U32.AND P1, PT, RZ, UR5, PT ;  /* 0x00000005ff007c0c */ /* 0x000fe2000bf25070 */
[----:B0-----:R-:W0:Y:S01]  /*04a0*/  MUFU.RCP R0, R0 ;  /* 0x0000000000007308 */ /* 0x001e220000001000 */
[----:B------:R-:W-:Y:S01]  /*04b0*/  BSSY.RECONVERGENT B0, `(.L_x_56) ;  /* 0x000003a000007945 */ /* 0x000fe20003800200 */
[----:B--2---:R-:W-:Y:S01]  /*04c0*/  IMAD R6, RZ, RZ, -UR4 ;  /* 0x80000004ff067e24 */ /* 0x004fe2000f8e02ff */
[----:B-1----:R-:W-:-:S05]  /*04d0*/  IADD3 R14, PT, PT, R12, 0xffffffe, RZ ;  /* 0x0ffffffe0c0e7810 */ /* 0x002fca0007ffe0ff */
[----:B------:R-:W-:Y:S01]  /*04e0*/  F2I.FTZ.U32.TRUNC.NTZ R7, R14 ;  /* 0x0000000e00077305 */ /* 0x000fe2000021f000 */
[----:B0-----:R-:W-:Y:S01]  /*04f0*/  VIADD R10, R0, 0xffffffe ;  /* 0x0ffffffe000a7836 */ /* 0x001fe20000000000 */
[----:B------:R-:W-:-:S06]  /*0500*/  IADD3 R0, PT, PT, R24, R3, RZ ;  /* 0x0000000318007210 */ /* 0x000fcc0007ffe0ff */
[----:B------:R0:W1:Y:S02]  /*0510*/  F2I.FTZ.U32.TRUNC.NTZ R11, R10 ;  /* 0x0000000a000b7305 */ /* 0x000064000021f000 */
[----:B0-----:R-:W-:Y:S02]  /*0520*/  IMAD.MOV.U32 R10, RZ, RZ, RZ ;  /* 0x000000ffff0a7224 */ /* 0x001fe400078e00ff */
[----:B-1----:R-:W-:-:S04]  /*0530*/  IMAD.MOV R13, RZ, RZ, -R11 ;  /* 0x000000ffff0d7224 */ /* 0x002fc800078e0a0b */
[----:B------:R-:W-:-:S04]  /*0540*/  IMAD R13, R13, UR5, RZ ;  /* 0x000000050d0d7c24 */ /* 0x000fc8000f8e02ff */
[----:B------:R-:W-:-:S06]  /*0550*/  IMAD.HI.U32 R13, R11, R13, R10 ;  /* 0x0000000d0b0d7227 */ /* 0x000fcc00078e000a */
[----:B------:R-:W-:-:S04]  /*0560*/  IMAD.HI.U32 R10, R13, R0, RZ ;  /* 0x000000000d0a7227 */ /* 0x000fc800078e00ff */
[----:B------:R-:W-:Y:S02]  /*0570*/  IMAD R13, R6, R7, RZ ;  /* 0x00000007060d7224 */ /* 0x000fe400078e02ff */
[----:B------:R-:W-:Y:S02]  /*0580*/  IMAD.MOV.U32 R6, RZ, RZ, RZ ;  /* 0x000000ffff067224 */ /* 0x000fe400078e00ff */
        /* <DEDUP_REMOVED lines=8> */
[----:B------:R-:W-:Y:S02]  /*0610*/  @P2 VIADD R6, R6, -UR5 ;  /* 0x8000000506062c36 */ /* 0x000fe40008000000 */
[----:B------:R-:W-:-:S03]  /*0620*/  @P2 VIADD R10, R10, 0x1 ;  /* 0x000000010a0a2836 */ /* 0x000fc60000000000 */
[----:B------:R-:W-:Y:S01]  /*0630*/  ISETP.GE.U32.AND P3, PT, R6, UR5, PT ;  /* 0x0000000506007c0c */ /* 0x000fe2000bf66070 */
[----:B------:R-:W-:-:S06]  /*0640*/  DADD R6, R22, 2 ;  /* 0x4000000016067429 */ /* 0x000fcc0000000000 */
[----:B------:R-:W-:Y:S02]  /*0650*/  @P0 IADD3 R12, PT, PT, R12, -UR4, RZ ;  /* 0x800000040c0c0c10 */ /* 0x000fe4000fffe0ff */
[----:B------:R-:W-:Y:S02]  /*0660*/  @P0 IADD3 R11, PT, PT, R11, 0x1, RZ ;  /* 0x000000010b0b0810 */ /* 0x000fe40007ffe0ff */
[----:B------:R-:W-:Y:S02]  /*0670*/  ISETP.GE.U32.AND P2, PT, R12, UR4, PT ;  /* 0x000000040c007c0c */ /* 0x000fe4000bf46070 */
[----:B------:R-:W-:Y:S01]  /*0680*/  @P3 VIADD R10, R10, 0x1 ;  /* 0x000000010a0a3836 */ /* 0x000fe20000000000 */
[----:B------:R-:W-:Y:S02]  /*0690*/  @!P1 LOP3.LUT R10, RZ, UR5, RZ, 0x33, !PT ;  /* 0x00000005ff0a9c12 */ /* 0x000fe4000f8e33ff */
[----:B------:R-:W-:Y:S02]  /*06a0*/  ISETP.NE.U32.AND P1, PT, RZ, UR4, PT ;  /* 0x00000004ff007c0c */ /* 0x000fe4000bf25070 */
[----:B------:R-:W-:Y:S01]  /*06b0*/  LOP3.LUT R6, R7, 0x7ff00000, RZ, 0xc0, !PT ;  /* 0x7ff0000007067812 */ /* 0x000fe200078ec0ff */
[----:B------:R-:W-:-:S03]  /*06c0*/  IMAD.MOV R7, RZ, RZ, -R10 ;  /* 0x000000ffff077224 */ /* 0x000fc600078e0a0a */
[----:B------:R-:W-:Y:S01]  /*06d0*/  ISETP.NE.AND P0, PT, R6, 0x7ff00000, PT ;  /* 0x7ff000000600780c */ /* 0x000fe20003f05270 */
[----:B------:R-:W-:Y:S02]  /*06e0*/  IMAD R7, R7, UR5, R0 ;  /* 0x0000000507077c24 */ /* 0x000fe4000f8e0200 */
[----:B------:R-:W-:Y:S02]  /*06f0*/  @P2 VIADD R11, R11, 0x1 ;  /* 0x000000010b0b2836 */ /* 0x000fe40000000000 */
[----:B------:R-:W-:Y:S02]  /*0700*/  IMAD.IADD R7, R7, 0x1, -R10 ;  /* 0x0000000107077824 */ /* 0x000fe400078e0a0a */
[----:B------:R-:W-:Y:S02]  /*0710*/  @!P1 LOP3.LUT R11, RZ, UR4, RZ, 0x33, !PT ;  /* 0x00000004ff0b9c12 */ /* 0x000fe4000f8e33ff */
[----:B------:R-:W-:Y:S02]  /*0720*/  FSETP.NEU.AND P1, PT, R5, RZ, PT ;  /* 0x000000ff0500720b */ /* 0x000fe40003f2d000 */
[----:B------:R-:W-:-:S02]  /*0730*/  I2FP.F32.U32 R11, R11 ;  /* 0x0000000b000b7245 */ /* 0x000fc40000201000 */
[----:B------:R-:W-:Y:S01]  /*0740*/  I2FP.F32.S32 R0, R7 ;  /* 0x0000000700007245 */ /* 0x000fe20000201400 */
[----:B------:R-:W-:Y:S01]  /*0750*/  DSETP.NEU.OR P0, PT, |R22|, +INF , P0 ;  /* 0x7ff000001600742a */ /* 0x000fe2000070d600 */
[----:B------:R-:W-:Y:S03]  /*0760*/  I2F.F64 R6, R4 ;  /* 0x0000000400067312 */ /* 0x000fe60000201c00 */
[----:B------:R-:W-:Y:S01]  /*0770*/  FFMA R27, R27, R11, R0 ;  /* 0x0000000b1b1b7223 */ /* 0x000fe20000000000 */
[----:B------:R-:W-:-:S03]  /*0780*/  MOV R0, 0x850 ;  /* 0x0000085000007802 */ /* 0x000fc60000000f00 */
[----:B------:R-:W-:Y:S01]  /*0790*/  @!P1 CS2R R8, SRZ ;  /* 0x0000000000089805 */ /* 0x000fe2000001ff00 */
[----:B------:R-:W0:Y:S01]  /*07a0*/  F2F.F64.F32 R22, R27 ;  /* 0x0000001b00167310 */ /* 0x000e220000201800 */
[----:B------:R-:W-:-:S04]  /*07b0*/  FSETP.NEU.AND P1, PT, R5, 1, PT ;  /* 0x3f8000000500780b */ /* 0x000fc80003f2d000 */
[----:B------:R-:W-:Y:S01]  /*07c0*/  @!P0 IMAD.MOV.U32 R9, RZ, RZ, 0x7ff00000 ;  /* 0x7ff00000ff098424 */ /* 0x000fe200078e00ff */
[----:B------:R-:W-:-:S04]  /*07d0*/  @!P0 MOV R8, 0x0 ;  /* 0x0000000000088802 */ /* 0x000fc80000000f00 */
[----:B------:R-:W-:Y:S02]  /*07e0*/  FSEL R8, R8, RZ, P1 ;  /* 0x000000ff08087208 */ /* 0x000fe40000800000 */
[----:B------:R-:W-:Y:S01]  /*07f0*/  FSEL R9, R9, 1.875, P1 ;  /* 0x3ff0000009097808 */ /* 0x000fe20000800000 */
[----:B0-----:R-:W-:-:S05]  /*0800*/  DADD R10, -RZ, |R22| ;  /* 0x00000000ff0a7229 */ /* 0x001fca0000000516 */
[----:B------:R-:W-:-:S05]  /*0810*/  DMUL R4, R6, R8 ;  /* 0x0000000806047228 */ /* 0x000fca0000000000 */
[----:B------:R-:W-:Y:S01]  /*0820*/  IMAD.MOV.U32 R8, RZ, RZ, R10 ;  /* 0x000000ffff087224 */ /* 0x000fe200078e000a */
[----:B------:R-:W-:-:S07]  /*0830*/  MOV R26, R11 ;  /* 0x0000000b001a7202 */ /* 0x000fce0000000f00 */
[----:B-----5:R-:W-:Y:S05]  /*0840*/  CALL.REL.NOINC `($_Z16ContrastFeature2iPiPf$__internal_accurate_pow) ;  /* 0x00000004001c7944 */ /* 0x020fea0003c00000 */
[----:B------:R-:W-:Y:S05]  /*0850*/  BSYNC.RECONVERGENT B0 ;  /* 0x0000000000007941 */ /* 0x000fea0003800200 */
.L_x_56:
[----:B------:R-:W-:Y:S01]  /*0860*/  DADD R6, R22, 2 ;  /* 0x4000000016067429 */ /* 0x000fe20000000000 */
[----:B------:R-:W-:Y:S01]  /*0870*/  FSETP.NEU.AND P1, PT, R27, RZ, PT ;  /* 0x000000ff1b00720b */ /* 0x000fe20003f2d000 */
[----:B------:R-:W0:Y:S01]  /*0880*/  S2UR UR5, SR_CgaCtaId ;  /* 0x00000000000579c3 */ /* 0x000e220000008800 */
[----:B------:R-:W-:-:S07]  /*0890*/  UMOV UR4, 0x400 ;  /* 0x0000040000047882 */ /* 0x000fce0000000000 */
[----:B------:R-:W-:-:S04]  /*08a0*/  LOP3.LUT R6, R7, 0x7ff00000, RZ, 0xc0, !PT ;  /* 0x7ff0000007067812 */ /* 0x000fc800078ec0ff */
[----:B------:R-:W-:Y:S02]  /*08b0*/  ISETP.NE.AND P0, PT, R6, 0x7ff00000, PT ;  /* 0x7ff000000600780c */ /* 0x000fe40003f05270 */
[----:B------:R-:W-:Y:S01]  /*08c0*/  @!P1 CS2R R8, SRZ ;  /* 0x0000000000089805 */ /* 0x000fe2000001ff00 */
[----:B------:R-:W1:Y:S01]  /*08d0*/  I2F.F64 R6, R25 ;  /* 0x0000001900067312 */ /* 0x000e620000201c00 */
[----:B------:R-:W-:Y:S01]  /*08e0*/  FSETP.NEU.AND P1, PT, R27, 1, PT ;  /* 0x3f8000001b00780b */ /* 0x000fe20003f2d000 */
[----:B0-----:R-:W-:-:S08]  /*08f0*/  ULEA UR4, UR5, UR4, 0x18 ;  /* 0x0000000405047291 */ /* 0x001fd0000f8ec0ff */
[----:B------:R-:W-:-:S14]  /*0900*/  DSETP.NEU.OR P0, PT, |R22|, +INF , P0 ;  /* 0x7ff000001600742a */ /* 0x000fdc000070d600 */
[----:B------:R-:W-:Y:S02]  /*0910*/  @!P0 IMAD.MOV.U32 R8, RZ, RZ, 0x0 ;  /* 0x00000000ff088424 */ /* 0x000fe400078e00ff */
[----:B------:R-:W-:Y:S01]  /*0920*/  @!P0 IMAD.MOV.U32 R9, RZ, RZ, 0x7ff00000 ;  /* 0x7ff00000ff098424 */ /* 0x000fe200078e00ff */
[----:B------:R-:W-:Y:S02]  /*0930*/  ISETP.GE.U32.AND P0, PT, R24, 0x42, PT ;  /* 0x000000421800780c */ /* 0x000fe40003f06070 */
[----:B------:R-:W-:Y:S02]  /*0940*/  FSEL R8, R8, RZ, P1 ;  /* 0x000000ff08087208 */ /* 0x000fe40000800000 */
[----:B------:R-:W-:Y:S02]  /*0950*/  FSEL R9, R9, 1.875, P1 ;  /* 0x3ff0000009097808 */ /* 0x000fe40000800000 */
[----:B------:R-:W-:-:S04]  /*0960*/  ISETP.GT.U32.AND P1, PT, R3, 0x1f, PT ;  /* 0x0000001f0300780c */ /* 0x000fc80003f24070 */
[----:B-1----:R-:W-:Y:S01]  /*0970*/  DFMA R4, R6, R8, R4 ;  /* 0x000000080604722b */ /* 0x002fe20000000004 */
[----:B------:R-:W-:-:S09]  /*0980*/  LEA R7, R3, UR4, 0x2 ;  /* 0x0000000403077c11 */ /* 0x000fd2000f8e10ff */
[----:B------:R-:W0:Y:S02]  /*0990*/  F2F.F32.F64 R4, R4 ;  /* 0x0000000400047310 */ /* 0x000e240000301000 */
[----:B0-----:R0:W-:Y:S01]  /*09a0*/  STS [R7], R4 ;  /* 0x0000000407007388 */ /* 0x0011e20000000800 */
[----:B------:R-:W-:Y:S06]  /*09b0*/  BAR.SYNC.DEFER_BLOCKING 0x0 ;  /* 0x0000000000007b1d */ /* 0x000fec0000010000 */
[----:B------:R-:W-:Y:S05]  /*09c0*/  @!P0 BRA `(.L_x_57) ;  /* 0x00000000002c8947 */ /* 0x000fea0003800000 */
.L_x_58:
        /* <DEDUP_REMOVED lines=11> */
.L_x_57:
        /* <DEDUP_REMOVED lines=36> */
        .type           $_Z16ContrastFeature2iPiPf$__internal_accurate_pow,@function
        .size           $_Z16ContrastFeature2iPiPf$__internal_accurate_pow,(.L_x_71 - $_Z16ContrastFeature2iPiPf$__internal_accurate_pow)
$_Z16ContrastFeature2iPiPf$__internal_accurate_pow:
[----:B------:R-:W-:Y:S01]  /*0cc0*/  ISETP.GT.U32.AND P0, PT, R26, 0xfffff, PT ;  /* 0x000fffff1a00780c */ /* 0x000fe20003f04070 */
[----:B------:R-:W-:Y:S01]  /*0cd0*/  IMAD.MOV.U32 R6, RZ, RZ, R8 ;  /* 0x000000ffff067224 */ /* 0x000fe200078e0008 */
[----:B------:R-:W-:Y:S01]  /*0ce0*/  MOV R7, R26 ;  /* 0x0000001a00077202 */ /* 0x000fe20000000f00 */
[----:B------:R-:W-:Y:S01]  /*0cf0*/  IMAD.MOV.U32 R10, RZ, RZ, 0x41ad3b5a ;  /* 0x41ad3b5aff0a7424 */ /* 0x000fe200078e00ff */
[----:B------:R-:W-:Y:S01]  /*0d00*/  UMOV UR8, 0x7d2cafe2 ;  /* 0x7d2cafe200087882 */ /* 0x000fe20000000000 */
[----:B------:R-:W-:Y:S01]  /*0d10*/  IMAD.MOV.U32 R11, RZ, RZ, 0x3ed0f5d2 ;  /* 0x3ed0f5d2ff0b7424 */ /* 0x000fe200078e00ff */
[----:B------:R-:W-:Y:S01]  /*0d20*/  UMOV UR9, 0x3eb0f5ff ;  /* 0x3eb0f5ff00097882 */ /* 0x000fe20000000000 */
[----:B------:R-:W-:Y:S01]  /*0d30*/  UMOV UR10, 0x3b39803f ;  /* 0x3b39803f000a7882 */ /* 0x000fe20000000000 */
[----:B------:R-:W-:-:S05]  /*0d40*/  UMOV UR11, 0x3c7abc9e ;  /* 0x3c7abc9e000b7882 */ /* 0x000fca0000000000 */
[----:B------:R-:W-:Y:S01]  /*0d50*/  @!P0 DMUL R18, R6, 1.80143985094819840000e+16 ;  /* 0x4350000006128828 */ /* 0x000fe20000000000 */
[--C-:B------:R-:W-:Y:S01]  /*0d60*/  IMAD.MOV.U32 R6, RZ, RZ, R26.reuse ;  /* 0x000000ffff067224 */ /* 0x100fe200078e001a */
[----:B------:R-:W-:-:S08]  /*0d70*/  SHF.R.U32.HI R26, RZ, 0x14, R26 ;  /* 0x00000014ff1a7819 */ /* 0x000fd0000001161a */
[----:B------:R-:W-:Y:S01]  /*0d80*/  @!P0 IMAD.MOV.U32 R6, RZ, RZ, R19 ;  /* 0x000000ffff068224 */ /* 0x000fe200078e0013 */
[----:B------:R-:W-:Y:S02]  /*0d90*/  @!P0 MOV R8, R18 ;  /* 0x0000001200088202 */ /* 0x000fe40000000f00 */
[----:B------:R-:W-:Y:S02]  /*0da0*/  @!P0 LEA.HI R26, R19, 0xffffffca, RZ, 0xc ;  /* 0xffffffca131a8811 */ /* 0x000fe400078f60ff */
[----:B------:R-:W-:-:S04]  /*0db0*/  LOP3.LUT R6, R6, 0x800fffff, RZ, 0xc0, !PT ;  /* 0x800fffff06067812 */ /* 0x000fc800078ec0ff */
        /* <DEDUP_REMOVED lines=37> */
[----:B------:R-:W-:Y:S01]  /*1010*/  IADD3 R19, PT, PT, R11, 0x100000, RZ ;  /* 0x001000000b137810 */ /* 0x000fe20007ffe0ff */
[----:B------:R-:W-:Y:S02]  /*1020*/  IMAD.MOV.U32 R18, RZ, RZ, R10 ;  /* 0x000000ffff127224 */ /* 0x000fe400078e000a */
        /* <DEDUP_REMOVED lines=28> */
[C---:B------:R-:W-:Y:S01]  /*11f0*/  VIADD R8, R26.reuse, 0xfffffc01 ;  /* 0xfffffc011a087836 */ /* 0x040fe20000000000 */
[----:B------:R-:W-:Y:S01]  /*1200*/  @P1 IADD3 R8, PT, PT, R26, -0x3fe, RZ ;  /* 0xfffffc021a081810 */ /* 0x000fe20007ffe0ff */
[----:B------:R-:W-:-:S03]  /*1210*/  IMAD.MOV.U32 R9, RZ, RZ, 0x43300000 ;  /* 0x43300000ff097424 */ /* 0x000fc600078e00ff */
[----:B------:R-:W-:Y:S02]  /*1220*/  LOP3.LUT R8, R8, 0x80000000, RZ, 0x3c, !PT ;  /* 0x8000000008087812 */ /* 0x000fe400078e3cff */
[----:B------:R-:W-:-:S04]  /*1230*/  DADD R14, R10, R6 ;  /* 0x000000000a0e7229 */ /* 0x000fc80000000006 */
[----:B------:R-:W-:Y:S01]  /*1240*/  DADD R8, R8, -UR8 ;  /* 0x8000000808087e29 */ /* 0x000fe20008000000 */
[----:B------:R-:W-:Y:S01]  /*1250*/  UMOV UR8, 0xfefa39ef ;  /* 0xfefa39ef00087882 */ /* 0x000fe20000000000 */
[----:B------:R-:W-:Y:S02]  /*1260*/  UMOV UR9, 0x3fe62e42 ;  /* 0x3fe62e4200097882 */ /* 0x000fe40000000000 */
[----:B------:R-:W-:-:S08]  /*1270*/  DADD R10, R12, R14 ;  /* 0x000000000c0a7229 */ /* 0x000fd0000000000e */
        /* <DEDUP_REMOVED lines=13> */
[----:B------:R-:W-:Y:S01]  /*1350*/  IMAD.MOV.U32 R6, RZ, RZ, 0x652b82fe ;  /* 0x652b82feff067424 */ /* 0x000fe200078e00ff */
[----:B------:R-:W-:-:S06]  /*1360*/  MOV R7, 0x3ff71547 ;  /* 0x3ff7154700077802 */ /* 0x000fcc0000000f00 */
        /* <DEDUP_REMOVED lines=11> */
[----:B------:R-:W-:Y:S01]  /*1420*/  IMAD.MOV.U32 R10, RZ, RZ, -0x35dec16 ;  /* 0xfca213eaff0a7424 */ /* 0x000fe200078e00ff */
[----:B------:R-:W-:Y:S01]  /*1430*/  UMOV UR9, 0x3e5ade15 ;  /* 0x3e5ade1500097882 */ /* 0x000fe20000000000 */
[----:B------:R-:W-:-:S06]  /*1440*/  IMAD.MOV.U32 R11, RZ, RZ, 0x3e928af3 ;  /* 0x3e928af3ff0b7424 */ /* 0x000fcc00078e00ff */
        /* <DEDUP_REMOVED lines=27> */
[----:B------:R-:W-:Y:S01]  /*1600*/  LEA R13, R6, R11, 0x14 ;  /* 0x0000000b060d7211 */ /* 0x000fe200078ea0ff */
        /* <DEDUP_REMOVED lines=14> */
.L_x_59:
[----:B------:R-:W-:Y:S01]  /*16f0*/  DFMA R14, R14, R12, R12 ;  /* 0x0000000c0e0e722b */ /* 0x000fe2000000000c */
[----:B------:R-:W-:Y:S01]  /*1700*/  IMAD.MOV.U32 R6, RZ, RZ, R0 ;  /* 0x000000ffff067224 */ /* 0x000fe200078e0000 */
[----:B------:R-:W-:Y:S01]  /*1710*/  DSETP.NEU.AND P0, PT, |R12|, +INF , PT ;  /* 0x7ff000000c00742a */ /* 0x000fe20003f0d200 */
[----:B------:R-:W-:-:S07]  /*1720*/  MOV R7, 0x0 ;  /* 0x0000000000077802 */ /* 0x000fce0000000f00 */
[----:B------:R-:W-:Y:S02]  /*1730*/  FSEL R8, R12, R14, !P0 ;  /* 0x0000000e0c087208 */ /* 0x000fe40004000000 */
[----:B------:R-:W-:Y:S01]  /*1740*/  FSEL R9, R13, R15, !P0 ;  /* 0x0000000f0d097208 */ /* 0x000fe20004000000 */
[----:B------:R-:W-:Y:S06]  /*1750*/  RET.REL.NODEC R6 `(_Z16ContrastFeature2iPiPf) ;  /* 0xffffffe806287950 */ /* 0x000fec0003c3ffff */
.L_x_60:
        /* <DEDUP_REMOVED lines=10> */
.L_x_71:


//--------------------- .text._Z14EnergyFeature2iPiPf --------------------------
	.section	.text._Z14EnergyFeature2iPiPf,"ax",@progbits
	.align	128
        .global         _Z14EnergyFeature2iPiPf
        .type           _Z14EnergyFeature2iPiPf,@function
        .size           _Z14EnergyFeature2iPiPf,(.L_x_72 - _Z14EnergyFeature2iPiPf)
        .other          _Z14EnergyFeature2iPiPf,@"STO_CUDA_ENTRY STV_DEFAULT"
_Z14EnergyFeature2iPiPf:
.text._Z14EnergyFeature2iPiPf:
[----:B------:R-:W-:Y:S01]  /*0000*/  LDC R1, c[0x0][0x37c] ;  /* 0x0000df00ff017b82 */ /* 0x000fe20000000800 */
[----:B------:R-:W0:Y:S01]  /*0010*/  S2R R2, SR_CTAID.X ;  /* 0x0000000000027919 */ /* 0x000e220000002500 */
[----:B------:R-:W0:Y:S06]  /*0020*/  LDCU UR4, c[0x0][0x360] ;  /* 0x00006c00ff0477ac */ /* 0x000e2c0008000800 */
[----:B------:R-:W1:Y:S01]  /*0030*/  LDC.64 R6, c[0x0][0x388] ;  /* 0x0000e200ff067b82 */ /* 0x000e620000000a00 */
[----:B------:R-:W2:Y:S01]  /*0040*/  S2R R3, SR_TID.X ;  /* 0x0000000000037919 */ /* 0x000ea20000002100 */
[----:B------:R-:W3:Y:S01]  /*0050*/  LDCU.64 UR6, c[0x0][0x358] ;  /* 0x00006b00ff0677ac */ /* 0x000ee20008000a00 */
[----:B0-----:R-:W-:-:S04]  /*0060*/  IMAD R0, R2, UR4, RZ ;  /* 0x0000000402007c24 */ /* 0x001fc8000f8e02ff */
[----:B--2---:R-:W-:-:S04]  /*0070*/  IMAD R5, R0, 0x2, R3 ;  /* 0x0000000200057824 */ /* 0x004fc800078e0203 */
[----:B-1----:R-:W-:-:S06]  /*0080*/  IMAD.WIDE.U32 R6, R5, 0x4, R6 ;  /* 0x0000000405067825 */ /* 0x002fcc00078e0006 */
[----:B---3--:R-:W2:Y:S01]  /*0090*/  LDG.E R6, desc[UR6][R6.64] ;  /* 0x0000000606067981 */ /* 0x008ea2000c1e1900 */
[----:B------:R-:W-:Y:S01]  /*00a0*/  BSSY.RECONVERGENT B0, `(.L_x_61) ;  /* 0x0000006000007945 */ /* 0x000fe20003800200 */
[----:B------:R-:W-:Y:S01]  /*00b0*/  IMAD.U32 R4, RZ, RZ, UR4 ;  /* 0x00000004ff047e24 */ /* 0x000fe2000f8e00ff */
[----:B------:R-:W-:Y:S01]  /*00c0*/  MOV R0, 0x100 ;  /* 0x0000010000007802 */ /* 0x000fe20000000f00 */
[----:B--2---:R-:W0:Y:S02]  /*00d0*/  I2F.F64 R8, R6 ;  /* 0x0000000600087312 */ /* 0x004e240000201c00 */
[----:B0-----:R-:W-:-:S11]  /*00e0*/  DADD R26, -RZ, |R8| ;  /* 0x00000000ff1a7229 */ /* 0x001fd60000000508 */
[----:B------:R-:W-:Y:S05]  /*00f0*/  CALL.REL.NOINC `($_Z14EnergyFeature2iPiPf$__internal_accurate_pow) ;  /* 0x00000004004c7944 */ /* 0x000fea0003c00000 */
[----:B------:R-:W-:Y:S05]  /*0100*/  BSYNC.RECONVERGENT B0 ;  /* 0x0000000000007941 */ /* 0x000fea0003800200 */
.L_x_61:
[----:B------:R-:W0:Y:S01]  /*0110*/  LDC.64 R8, c[0x0][0x388] ;  /* 0x0000e200ff087b82 */ /* 0x000e220000000a00 */
[----:B------:R-:W-:-:S04]  /*0120*/  IMAD.IADD R5, R5, 0x1, R4 ;  /* 0x0000000105057824 */ /* 0x000fc800078e0204 */
[----:B0-----:R-:W-:-:S05]  /*0130*/  IMAD.WIDE.U32 R8, R5, 0x4, R8 ;  /* 0x0000000405087825 */ /* 0x001fca00078e0008 */
[----:B------:R-:W2:Y:S01]  /*0140*/  LDG.E R5, desc[UR6][R8.64] ;  /* 0x0000000608057981 */ /* 0x000ea2000c1e1900 */
[C---:B------:R-:W-:Y:S01]  /*0150*/  ISETP.NE.AND P0, PT, R6.reuse, RZ, PT ;  /* 0x000000ff0600720c */ /* 0x040fe20003f05270 */
[----:B------:R-:W-:Y:S01]  /*0160*/  BSSY.RECONVERGENT B0, `(.L_x_62) ;  /* 0x000000b000007945 */ /* 0x000fe20003800200 */
[----:B------:R-:W-:Y:S01]  /*0170*/  ISETP.NE.AND P1, PT, R6, 0x1, PT ;  /* 0x000000010600780c */ /* 0x000fe20003f25270 */
[----:B------:R-:W-:Y:S01]  /*0180*/  IMAD.MOV.U32 R6, RZ, RZ, R12 ;  /* 0x000000ffff067224 */ /* 0x000fe200078e000c */
[----:B------:R-:W-:Y:S02]  /*0190*/  MOV R7, R13 ;  /* 0x0000000d00077202 */ /* 0x000fe40000000f00 */
[----:B------:R-:W-:-:S07]  /*01a0*/  MOV R0, 0x210 ;  /* 0x0000021000007802 */ /* 0x000fce0000000f00 */
[----:B------:R-:W-:-:S06]  /*01b0*/  @!P0 CS2R R6, SRZ ;  /* 0x0000000000068805 */ /* 0x000fcc000001ff00 */
[----:B------:R-:W-:Y:S02]  /*01c0*/  FSEL R6, R6, RZ, P1 ;  /* 0x000000ff06067208 */ /* 0x000fe40000800000 */
[----:B------:R-:W-:Y:S01]  /*01d0*/  FSEL R7, R7, 1.875, P1 ;  /* 0x3ff0000007077808 */ /* 0x000fe20000800000 */
[----:B--2---:R-:W0:Y:S02]  /*01e0*/  I2F.F64 R10, R5 ;  /* 0x00000005000a7312 */ /* 0x004e240000201c00 */
[----:B0-----:R-:W-:-:S11]  /*01f0*/  DADD R26, -RZ, |R10| ;  /* 0x00000000ff1a7229 */ /* 0x001fd6000000050a */
[----:B------:R-:W-:Y:S05]  /*0200*/  CALL.REL.NOINC `($_Z14EnergyFeature2iPiPf$__internal_accurate_pow) ;  /* 0x0000000400087944 */ /* 0x000fea0003c00000 */
[----:B------:R-:W-:Y:S05]  /*0210*/  BSYNC.RECONVERGENT B0 ;  /* 0x0000000000007941 */ /* 0x000fea0003800200 */
.L_x_62:
[C---:B------:R-:W-:Y:S01]  /*0220*/  ISETP.NE.AND P0, PT, R5.reuse, RZ, PT ;  /* 0x000000ff0500720c */ /* 0x040fe20003f05270 */
[----:B------:R-:W-:Y:S01]  /*0230*/  IMAD.MOV.U32 R8, RZ, RZ, R12 ;  /* 0x000000ffff087224 */ /* 0x000fe200078e000c */
[----:B------:R-:W0:Y:S01]  /*0240*/  S2UR UR5, SR_CgaCtaId ;  /* 0x00000000000579c3 */ /* 0x000e220000008800 */
[----:B------:R-:W-:Y:S01]  /*0250*/  IMAD.MOV.U32 R9, RZ, RZ, R13 ;  /* 0x000000ffff097224 */ /* 0x000fe200078e000d */
[----:B------:R-:W-:Y:S01]  /*0260*/  ISETP.NE.AND P1, PT, R5, 0x1, PT ;  /* 0x000000010500780c */ /* 0x000fe20003f25270 */
[----:B------:R-:W-:-:S08]  /*0270*/  UMOV UR4, 0x400 ;  /* 0x0000040000047882 */ /* 0x000fd00000000000 */
[----:B------:R-:W-:Y:S02]  /*0280*/  @!P0 CS2R R8, SRZ ;  /* 0x0000000000088805 */ /* 0x000fe4000001ff00 */
[----:B------:R-:W-:-:S04]  /*0290*/  ISETP.GT.U32.AND P0, PT, R3, 0x1f, PT ;  /* 0x0000001f0300780c */ /* 0x000fc80003f04070 */
[----:B------:R-:W-:Y:S02]  /*02a0*/  FSEL R8, R8, RZ, P1 ;  /* 0x000000ff08087208 */ /* 0x000fe40000800000 */
[----:B------:R-:W-:Y:S02]  /*02b0*/  FSEL R9, R9, 1.875, P1 ;  /* 0x3ff0000009097808 */ /* 0x000fe40000800000 */
[----:B------:R-:W-:Y:S01]  /*02c0*/  ISETP.GE.U32.AND P1, PT, R4, 0x42, PT ;  /* 0x000000420400780c */ /* 0x000fe20003f26070 */
[----:B0-----:R-:W-:-:S03]  /*02d0*/  ULEA UR4, UR5, UR4, 0x18 ;  /* 0x0000000405047291 */ /* 0x001fc6000f8ec0ff */
[----:B------:R-:W-:-:S03]  /*02e0*/  DADD R6, R6, R8 ;  /* 0x0000000006067229 */ /* 0x000fc60000000008 */
[----:B------:R-:W-:-:S07]  /*02f0*/  LEA R5, R3, UR4, 0x2 ;  /* 0x0000000403057c11 */ /* 0x000fce000f8e10ff */
[----:B------:R-:W0:Y:S02]  /*0300*/  F2F.F32.F64 R6, R6 ;  /* 0x0000000600067310 */ /* 0x000e240000301000 */
[----:B0-----:R0:W-:Y:S01]  /*0310*/  STS [R5], R6 ;  /* 0x0000000605007388 */ /* 0x0011e20000000800 */
[----:B------:R-:W-:Y:S06]  /*0320*/  BAR.SYNC.DEFER_BLOCKING 0x0 ;  /* 0x0000000000007b1d */ /* 0x000fec0000010000 */
[----:B------:R-:W-:Y:S05]  /*0330*/  @!P1 BRA `(.L_x_63) ;  /* 0x00000000002c9947 */ /* 0x000fea0003800000 */
.L_x_64:
        /* <DEDUP_REMOVED lines=11> */
.L_x_63:
[----:B------:R-:W-:Y:S05]  /*03f0*/  @P0 EXIT ;  /* 0x000000000000094d */ /* 0x000fea0003800000 */
[----:B------:R-:W-:Y:S01]  /*0400*/  LDS R0, [R5+0x80] ;  /* 0x0000800005007984 */ /* 0x000fe20000000800 */
[----:B------:R-:W-:-:S03]  /*0410*/  ISETP.NE.AND P0, PT, R3, 0x1, PT ;  /* 0x000000010300780c */ /* 0x000fc60003f05270 */
[----:B------:R-:W1:Y:S02]  /*0420*/  LDS R7, [R5] ;  /* 0x0000000005077984 */ /* 0x000e640000000800 */
[----:B-1----:R-:W-:-:S05]  /*0430*/  FADD R0, R0, R7 ;  /* 0x0000000700007221 */ /* 0x002fca0000000000 */
[----:B------:R-:W-:Y:S04]  /*0440*/  STS [R5], R0 ;  /* 0x0000000005007388 */ /* 0x000fe80000000800 */
[----:B------:R-:W-:Y:S04]  /*0450*/  LDS R4, [R5+0x40] ;  /* 0x0000400005047984 */ /* 0x000fe80000000800 */
        /* <DEDUP_REMOVED lines=29> */
        .type           $_Z14EnergyFeature2iPiPf$__internal_accurate_pow,@function
        .size           $_Z14EnergyFeature2iPiPf$__internal_accurate_pow,(.L_x_72 - $_Z14EnergyFeature2iPiPf$__internal_accurate_pow)
$_Z14EnergyFeature2iPiPf$__internal_accurate_pow:
[----:B------:R-:W-:Y:S01]  /*0630*/  ISETP.GT.U32.AND P0, PT, R27, 0xfffff, PT ;  /* 0x000fffff1b00780c */ /* 0x000fe20003f04070 */
[----:B------:R-:W-:Y:S01]  /*0640*/  IMAD.MOV.U32 R12, RZ, RZ, R26 ;  /* 0x000000ffff0c7224 */ /* 0x000fe200078e001a */
[----:B------:R-:W-:Y:S01]  /*0650*/  MOV R10, R27 ;  /* 0x0000001b000a7202 */ /* 0x000fe20000000f00 */
[----:B------:R-:W-:Y:S01]  /*0660*/  IMAD.MOV.U32 R16, RZ, RZ, RZ ;  /* 0x000000ffff107224 */ /* 0x000fe200078e00ff */
[----:B------:R-:W-:Y:S01]  /*0670*/  UMOV UR4, 0x7d2cafe2 ;  /* 0x7d2cafe200047882 */ /* 0x000fe20000000000 */
[----:B------:R-:W-:Y:S01]  /*0680*/  IMAD.MOV.U32 R14, RZ, RZ, 0x41ad3b5a ;  /* 0x41ad3b5aff0e7424 */ /* 0x000fe200078e00ff */
[----:B------:R-:W-:Y:S01]  /*0690*/  UMOV UR5, 0x3eb0f5ff ;  /* 0x3eb0f5ff00057882 */ /* 0x000fe20000000000 */
[----:B------:R-:W-:Y:S01]  /*06a0*/  IMAD.MOV.U32 R15, RZ, RZ, 0x3ed0f5d2 ;  /* 0x3ed0f5d2ff0f7424 */ /* 0x000fe200078e00ff */
[----:B------:R-:W-:Y:S01]  /*06b0*/  UMOV UR8, 0x3b39803f ;  /* 0x3b39803f00087882 */ /* 0x000fe20000000000 */
[----:B------:R-:W-:-:S04]  /*06c0*/  UMOV UR9, 0x3c7abc9e ;  /* 0x3c7abc9e00097882 */ /* 0x000fc80000000000 */
[----:B------:R-:W-:Y:S01]  /*06d0*/  @!P0 DMUL R8, R26, 1.80143985094819840000e+16 ;  /* 0x435000001a088828 */ /* 0x000fe20000000000 */
[----:B------:R-:W-:-:S09]  /*06e0*/  SHF.R.U32.HI R27, RZ, 0x14, R27 ;  /* 0x00000014ff1b7819 */ /* 0x000fd2000001161b */
[----:B------:R-:W-:Y:S01]  /*06f0*/  @!P0 IMAD.MOV.U32 R10, RZ, RZ, R9 ;  /* 0x000000ffff0a8224 */ /* 0x000fe200078e0009 */
[----:B------:R-:W-:Y:S01]  /*0700*/  @!P0 LEA.HI R27, R9, 0xffffffca, RZ, 0xc ;  /* 0xffffffca091b8811 */ /* 0x000fe200078f60ff */
[----:B------:R-:W-:-:S03]  /*0710*/  @!P0 IMAD.MOV.U32 R12, RZ, RZ, R8 ;  /* 0x000000ffff0c8224 */ /* 0x000fc600078e0008 */
[----:B------:R-:W-:Y:S01]  /*0720*/  LOP3.LUT R10, R10, 0x800fffff, RZ, 0xc0, !PT ;  /* 0x800fffff0a0a7812 */ /* 0x000fe200078ec0ff */
[----:B------:R-:W-:-:S03]  /*0730*/  VIADD R8, R27, 0xfffffc01 ;  /* 0xfffffc011b087836 */ /* 0x000fc60000000000 */
[----:B------:R-:W-:-:S04]  /*0740*/  LOP3.LUT R13, R10, 0x3ff00000, RZ, 0xfc, !PT ;  /* 0x3ff000000a0d7812 */ /* 0x000fc800078efcff */
[----:B------:R-:W-:-:S13]  /*0750*/  ISETP.GE.U32.AND P1, PT, R13, 0x3ff6a09f, PT ;  /* 0x3ff6a09f0d00780c */ /* 0x000fda0003f26070 */
[----:B------:R-:W-:Y:S02]  /*0760*/  @P1 VIADD R11, R13, 0xfff00000 ;  /* 0xfff000000d0b1836 */ /* 0x000fe40000000000 */
[----:B------:R-:W-:-:S03]  /*0770*/  @P1 VIADD R8, R27, 0xfffffc02 ;  /* 0xfffffc021b081836 */ /* 0x000fc60000000000 */
[----:B------:R-:W-:-:S06]  /*0780*/  @P1 MOV R13, R11 ;  /* 0x0000000b000d1202 */ /* 0x000fcc0000000f00 */
        /* <DEDUP_REMOVED lines=32> */
[----:B------:R-:W-:-:S03]  /*0990*/  DFMA R24, R10, R10, -R16 ;  /* 0x0000000a0a18722b */ /* 0x000fc60000000810 */
[----:B------:R-:W-:-:S08]  /*09a0*/  DFMA R12, R22, R20, UR4 ;  /* 0x00000004160c7e2b */ /* 0x000fd00008000014 */
[----:B------:R-:W-:Y:S01]  /*09b0*/  DADD R18, -R12, UR4 ;  /* 0x000000040c127e29 */ /* 0x000fe20008000100 */
[----:B------:R-:W-:Y:S01]  /*09c0*/  UMOV UR4, 0xb9e7b0 ;  /* 0x00b9e7b000047882 */ /* 0x000fe20000000000 */
[----:B------:R-:W-:-:S06]  /*09d0*/  UMOV UR5, 0x3c46a4cb ;  /* 0x3c46a4cb00057882 */ /* 0x000fcc0000000000 */
[----:B------:R-:W-:Y:S02]  /*09e0*/  DFMA R18, R22, R20, R18 ;  /* 0x000000141612722b */ /* 0x000fe40000000012 */
[----:B------:R-:W-:Y:S01]  /*09f0*/  DMUL R20, R10, R16 ;  /* 0x000000100a147228 */ /* 0x000fe20000000000 */
[----:B------:R-:W-:Y:S01]  /*0a00*/  VIADD R23, R15, 0x100000 ;  /* 0x001000000f177836 */ /* 0x000fe20000000000 */
[----:B------:R-:W-:-:S04]  /*0a10*/  MOV R22, R14 ;  /* 0x0000000e00167202 */ /* 0x000fc80000000f00 */
[----:B------:R-:W-:Y:S01]  /*0a20*/  DADD R18, R18, -UR4 ;  /* 0x8000000412127e29 */ /* 0x000fe20008000000 */
[----:B------:R-:W-:Y:S01]  /*0a30*/  UMOV UR4, 0x80000000 ;  /* 0x8000000000047882 */ /* 0x000fe20000000000 */
[C---:B------:R-:W-:Y:S01]  /*0a40*/  DFMA R22, R10.reuse, R22, R24 ;  /* 0x000000160a16722b */ /* 0x040fe20000000018 */
[----:B------:R-:W-:Y:S01]  /*0a50*/  UMOV UR5, 0x43300000 ;  /* 0x4330000000057882 */ /* 0x000fe20000000000 */
[----:B------:R-:W-:-:S08]  /*0a60*/  DFMA R24, R10, R16, -R20 ;  /* 0x000000100a18722b */ /* 0x000fd00000000814 */
        /* <DEDUP_REMOVED lines=15> */
[----:B------:R-:W-:-:S08]  /*0b60*/  DADD R10, R12, R10 ;  /* 0x000000000c0a7229 */ /* 0x000fd0000000000a */
        /* <DEDUP_REMOVED lines=19> */
[----:B------:R-:W-:Y:S01]  /*0ca0*/  MOV R8, 0x652b82fe ;  /* 0x652b82fe00087802 */ /* 0x000fe20000000f00 */
[----:B------:R-:W-:-:S06]  /*0cb0*/  IMAD.MOV.U32 R9, RZ, RZ, 0x3ff71547 ;  /* 0x3ff71547ff097424 */ /* 0x000fcc00078e00ff */
        /* <DEDUP_REMOVED lines=51> */
[----:B------:R-:W-:-:S05]  /*0ff0*/  @!P1 SHF.R.S32.HI R9, RZ, 0x1, R9 ;  /* 0x00000001ff099819 */ /* 0x000fca0000011409 */
[----:B------:R-:W-:Y:S02]  /*1000*/  @!P1 IMAD.IADD R8, R8, 0x1, -R9 ;  /* 0x0000000108089824 */ /* 0x000fe400078e0a09 */
[----:B------:R-:W-:-:S03]  /*1010*/  @!P1 IMAD R13, R9, 0x100000, R13 ;  /* 0x00100000090d9824 */ /* 0x000fc600078e020d */
[----:B------:R-:W-:Y:S02]  /*1020*/  @!P1 LEA R9, R8, 0x3ff00000, 0x14 ;  /* 0x3ff0000008099811 */ /* 0x000fe400078ea0ff */
[----:B------:R-:W-:-:S06]  /*1030*/  @!P1 MOV R8, RZ ;  /* 0x000000ff00089202 */ /* 0x000fcc0000000f00 */
[----:B------:R-:W-:-:S11]  /*1040*/  @!P1 DMUL R14, R12, R8 ;  /* 0x000000080c0e9228 */ /* 0x000fd60000000000 */
.L_x_65:
[----:B------:R-:W-:Y:S01]  /*1050*/  DFMA R16, R16, R14, R14 ;  /* 0x0000000e1010722b */ /* 0x000fe2000000000e */
[----:B------:R-:W-:Y:S01]  /*1060*/  IMAD.MOV.U32 R8, RZ, RZ, R0 ;  /* 0x000000ffff087224 */ /* 0x000fe200078e0000 */
[----:B------:R-:W-:Y:S01]  /*1070*/  DSETP.NEU.AND P0, PT, |R14|, +INF , PT ;  /* 0x7ff000000e00742a */ /* 0x000fe20003f0d200 */
[----:B------:R-:W-:-:S07]  /*1080*/  IMAD.MOV.U32 R9, RZ, RZ, 0x0 ;  /* 0x00000000ff097424 */ /* 0x000fce00078e00ff */
[----:B------:R-:W-:Y:S02]  /*1090*/  FSEL R12, R14, R16, !P0 ;  /* 0x000000100e0c7208 */ /* 0x000fe40004000000 */
[----:B------:R-:W-:Y:S01]  /*10a0*/  FSEL R13, R15, R17, !P0 ;  /* 0x000000110f0d7208 */ /* 0x000fe20004000000 */
[----:B------:R-:W-:Y:S06]  /*10b0*/  RET.REL.NODEC R8 `(_Z14EnergyFeature2iPiPf) ;  /* 0xffffffec08d07950 */ /* 0x000fec0003c3ffff */
.L_x_66:
        /* <DEDUP_REMOVED lines=12> */
.L_x_72:


//--------------------- .nv.shared._Z19CorrelationFeature2iPiPf --------------------------
	.section	.nv.shared._Z19CorrelationFeature2iPiPf,"aw",@nobits
	.sectionflags	@""
	.align	4
.nv.shared._Z19CorrelationFeature2iPiPf:
	.zero		3584


//--------------------- .nv.shared.reserved.0     --------------------------
	.section	.nv.shared.reserved.0,"aw",@nobits
	.weak		__nv_reservedSMEM_offset_0_alias
	.size		__nv_reservedSMEM_offset_0_alias, 0, 64
	.other		__nv_reservedSMEM_offset_0_alias,@"STO_CUDA_RESERVED_SHARED STV_DEFAULT"
__nv_reservedSMEM_offset_0_alias:
	.zero		0
	.zero		64


//--------------------- .nv.shared._Z19HomogeneityFeature2iPiPf --------------------------
	.section	.nv.shared._Z19HomogeneityFeature2iPiPf,"aw",@nobits
	.sectionflags	@""
	.align	4
.nv.shared._Z19HomogeneityFeature2iPiPf:
	.zero		1536


//--------------------- .nv.shared._Z15EntropyFeature2iPiPf --------------------------
	.section	.nv.shared._Z15EntropyFeature2iPiPf,"aw",@nobits
	.sectionflags	@""
	.align	4
.nv.shared._Z15EntropyFeature2iPiPf:
	.zero		1536


//--------------------- .nv.shared._Z16ContrastFeature2iPiPf --------------------------
	.section	.nv.shared._Z16ContrastFeature2iPiPf,"aw",@nobits
	.sectionflags	@""
	.align	4
.nv.shared._Z16ContrastFeature2iPiPf:
	.zero		1536


//--------------------- .nv.shared._Z14EnergyFeature2iPiPf --------------------------
	.section	.nv.shared._Z14EnergyFeature2iPiPf,"aw",@nobits
	.sectionflags	@""
	.align	4
.nv.shared._Z14EnergyFeature2iPiPf:
	.zero		1536


//--------------------- .nv.constant0._Z19CorrelationFeature2iPiPf --------------------------
	.section	.nv.constant0._Z19CorrelationFeature2iPiPf,"a",@progbits
	.sectionflags	@""
	.align	4
.nv.constant0._Z19CorrelationFeature2iPiPf:
	.zero		920


//--------------------- .nv.constant0._Z19HomogeneityFeature2iPiPf --------------------------
	.section	.nv.constant0._Z19HomogeneityFeature2iPiPf,"a",@progbits
	.sectionflags	@""
	.align	4
.nv.constant0._Z19HomogeneityFeature2iPiPf:
	.zero		920


//--------------------- .nv.constant0._Z15EntropyFeature2iPiPf --------------------------
	.section	.nv.constant0._Z15EntropyFeature2iPiPf,"a",@progbits
	.sectionflags	@""
	.align	4
.nv.constant0._Z15EntropyFeature2iPiPf:
	.zero		920


//--------------------- .nv.constant0._Z16ContrastFeature2iPiPf --------------------------
	.section	.nv.constant0._Z16ContrastFeature2iPiPf,"a",@progbits
	.sectionflags	@""
	.align	4
.nv.constant0._Z16ContrastFeature2iPiPf:
	.zero		920


//--------------------- .nv.constant0._Z14EnergyFeature2iPiPf --------------------------
	.section	.nv.constant0._Z14EnergyFeature2iPiPf,"a",@progbits
	.sectionflags	@""
	.align	4
.nv.constant0._Z14EnergyFeature2iPiPf:
	.zero		920


//--------------------- SYMBOLS --------------------------

	.type		.nv.reservedSmem.offset0,@object
	.size		.nv.reservedSmem.offset0,0x4
	.type		.nv.reservedSmem.cap,@object
	.size		.nv.reservedSmem.cap,0x4
